//
// Generated by NVIDIA NVVM Compiler
//
// Compiler Build ID: CL-36424714
// Cuda compilation tools, release 13.0, V13.0.88
// Based on NVVM 20.0.0
//

.version 9.0
.target sm_100
.address_size 64

	// .globl	_Z21make_iteration_singlePKiS0_PiiiS1_
// _ZZ14make_iterationPKiS0_PiiiS1_S1_E28shared_block_iter_infections has been demoted

.visible .entry _Z21make_iteration_singlePKiS0_PiiiS1_(
	.param .u64 .ptr .align 1 _Z21make_iteration_singlePKiS0_PiiiS1__param_0,
	.param .u64 .ptr .align 1 _Z21make_iteration_singlePKiS0_PiiiS1__param_1,
	.param .u64 .ptr .align 1 _Z21make_iteration_singlePKiS0_PiiiS1__param_2,
	.param .u32 _Z21make_iteration_singlePKiS0_PiiiS1__param_3,
	.param .u32 _Z21make_iteration_singlePKiS0_PiiiS1__param_4,
	.param .u64 .ptr .align 1 _Z21make_iteration_singlePKiS0_PiiiS1__param_5
)
{
	.reg .pred 	%p<51>;
	.reg .b32 	%r<193>;
	.reg .b64 	%rd<26>;

	ld.param.u64 	%rd7, [_Z21make_iteration_singlePKiS0_PiiiS1__param_0];
	ld.param.u64 	%rd10, [_Z21make_iteration_singlePKiS0_PiiiS1__param_1];
	ld.param.u32 	%r59, [_Z21make_iteration_singlePKiS0_PiiiS1__param_3];
	ld.param.u64 	%rd9, [_Z21make_iteration_singlePKiS0_PiiiS1__param_5];
	cvta.to.global.u64 	%rd1, %rd10;
	setp.lt.s32 	%p1, %r59, 1;
	mov.b32 	%r191, 0;
	@%p1 bra 	$L__BB0_30;
	add.s32 	%r1, %r59, -1;
	add.s64 	%rd2, %rd1, 32;
	cvta.to.global.u64 	%rd3, %rd7;
	cvta.to.global.u64 	%rd4, %rd9;
	mov.b32 	%r170, 0;
	mov.u32 	%r191, %r170;
$L__BB0_2:
	mul.lo.s32 	%r4, %r170, %r59;
	max.s32 	%r64, %r170, 1;
	add.s32 	%r5, %r64, -1;
	add.s32 	%r170, %r170, 1;
	min.s32 	%r7, %r170, %r1;
	mov.b32 	%r172, 0;
$L__BB0_3:
	mov.u32 	%r8, %r172;
	add.s32 	%r172, %r8, 1;
	min.s32 	%r11, %r172, %r1;
	max.s32 	%r12, %r8, 1;
	sub.s32 	%r65, %r11, %r12;
	add.s32 	%r13, %r65, 2;
	and.b32  	%r14, %r13, 7;
	and.b32  	%r15, %r13, 15;
	add.s32 	%r16, %r8, %r4;
	mul.wide.u32 	%rd11, %r16, 4;
	add.s64 	%rd12, %rd1, %rd11;
	ld.global.u32 	%r17, [%rd12];
	add.s64 	%rd5, %rd4, %rd11;
	setp.lt.s32 	%p2, %r17, 1;
	@%p2 bra 	$L__BB0_5;
	add.s32 	%r167, %r17, -1;
	setp.eq.s32 	%p48, %r167, 0;
	selp.b32 	%r168, -30, %r167, %p48;
	st.global.u32 	[%rd5], %r168;
	bra.uni 	$L__BB0_28;
$L__BB0_5:
	setp.gt.s32 	%p3, %r17, -1;
	@%p3 bra 	$L__BB0_7;
	add.s32 	%r166, %r17, 1;
	st.global.u32 	[%rd5], %r166;
	bra.uni 	$L__BB0_28;
$L__BB0_7:
	setp.gt.s32 	%p4, %r5, %r7;
	mov.b32 	%r189, 0;
	@%p4 bra 	$L__BB0_25;
	add.s32 	%r18, %r12, -1;
	and.b32  	%r19, %r13, 3;
	and.b32  	%r68, %r13, -16;
	neg.s32 	%r20, %r68;
	add.s32 	%r21, %r65, 1;
	add.s32 	%r22, %r15, -1;
	add.s32 	%r23, %r14, -1;
	mov.b32 	%r189, 0;
	mov.u32 	%r174, %r5;
$L__BB0_9:
	mov.u32 	%r24, %r174;
	setp.gt.s32 	%p5, %r18, %r11;
	@%p5 bra 	$L__BB0_24;
	setp.lt.u32 	%p6, %r21, 15;
	mul.lo.s32 	%r26, %r24, %r59;
	mov.u32 	%r184, %r18;
	@%p6 bra 	$L__BB0_14;
	add.s32 	%r176, %r18, %r26;
	mov.u32 	%r177, %r20;
	mov.u32 	%r178, %r12;
$L__BB0_12:
	.pragma "nounroll";
	mul.wide.s32 	%rd13, %r176, 4;
	add.s64 	%rd14, %rd2, %rd13;
	ld.global.u32 	%r71, [%rd14+-32];
	setp.gt.s32 	%p7, %r71, 0;
	selp.u32 	%r72, 1, 0, %p7;
	add.s32 	%r73, %r189, %r72;
	ld.global.u32 	%r74, [%rd14+-28];
	setp.gt.s32 	%p8, %r74, 0;
	selp.u32 	%r75, 1, 0, %p8;
	add.s32 	%r76, %r73, %r75;
	ld.global.u32 	%r77, [%rd14+-24];
	setp.gt.s32 	%p9, %r77, 0;
	selp.u32 	%r78, 1, 0, %p9;
	add.s32 	%r79, %r76, %r78;
	ld.global.u32 	%r80, [%rd14+-20];
	setp.gt.s32 	%p10, %r80, 0;
	selp.u32 	%r81, 1, 0, %p10;
	add.s32 	%r82, %r79, %r81;
	ld.global.u32 	%r83, [%rd14+-16];
	setp.gt.s32 	%p11, %r83, 0;
	selp.u32 	%r84, 1, 0, %p11;
	add.s32 	%r85, %r82, %r84;
	ld.global.u32 	%r86, [%rd14+-12];
	setp.gt.s32 	%p12, %r86, 0;
	selp.u32 	%r87, 1, 0, %p12;
	add.s32 	%r88, %r85, %r87;
	ld.global.u32 	%r89, [%rd14+-8];
	setp.gt.s32 	%p13, %r89, 0;
	selp.u32 	%r90, 1, 0, %p13;
	add.s32 	%r91, %r88, %r90;
	ld.global.u32 	%r92, [%rd14+-4];
	setp.gt.s32 	%p14, %r92, 0;
	selp.u32 	%r93, 1, 0, %p14;
	add.s32 	%r94, %r91, %r93;
	ld.global.u32 	%r95, [%rd14];
	setp.gt.s32 	%p15, %r95, 0;
	selp.u32 	%r96, 1, 0, %p15;
	add.s32 	%r97, %r94, %r96;
	ld.global.u32 	%r98, [%rd14+4];
	setp.gt.s32 	%p16, %r98, 0;
	selp.u32 	%r99, 1, 0, %p16;
	add.s32 	%r100, %r97, %r99;
	ld.global.u32 	%r101, [%rd14+8];
	setp.gt.s32 	%p17, %r101, 0;
	selp.u32 	%r102, 1, 0, %p17;
	add.s32 	%r103, %r100, %r102;
	ld.global.u32 	%r104, [%rd14+12];
	setp.gt.s32 	%p18, %r104, 0;
	selp.u32 	%r105, 1, 0, %p18;
	add.s32 	%r106, %r103, %r105;
	ld.global.u32 	%r107, [%rd14+16];
	setp.gt.s32 	%p19, %r107, 0;
	selp.u32 	%r108, 1, 0, %p19;
	add.s32 	%r109, %r106, %r108;
	ld.global.u32 	%r110, [%rd14+20];
	setp.gt.s32 	%p20, %r110, 0;
	selp.u32 	%r111, 1, 0, %p20;
	add.s32 	%r112, %r109, %r111;
	ld.global.u32 	%r113, [%rd14+24];
	setp.gt.s32 	%p21, %r113, 0;
	selp.u32 	%r114, 1, 0, %p21;
	add.s32 	%r115, %r112, %r114;
	ld.global.u32 	%r116, [%rd14+28];
	setp.gt.s32 	%p22, %r116, 0;
	selp.u32 	%r117, 1, 0, %p22;
	add.s32 	%r189, %r115, %r117;
	add.s32 	%r178, %r178, 16;
	add.s32 	%r177, %r177, 16;
	add.s32 	%r176, %r176, 16;
	setp.ne.s32 	%p23, %r177, 0;
	@%p23 bra 	$L__BB0_12;
	add.s32 	%r184, %r178, -1;
$L__BB0_14:
	setp.eq.s32 	%p24, %r15, 0;
	@%p24 bra 	$L__BB0_24;
	setp.lt.u32 	%p25, %r22, 7;
	@%p25 bra 	$L__BB0_17;
	add.s32 	%r119, %r184, %r26;
	mul.wide.s32 	%rd15, %r119, 4;
	add.s64 	%rd16, %rd1, %rd15;
	ld.global.u32 	%r120, [%rd16];
	setp.gt.s32 	%p26, %r120, 0;
	selp.u32 	%r121, 1, 0, %p26;
	add.s32 	%r122, %r189, %r121;
	ld.global.u32 	%r123, [%rd16+4];
	setp.gt.s32 	%p27, %r123, 0;
	selp.u32 	%r124, 1, 0, %p27;
	add.s32 	%r125, %r122, %r124;
	ld.global.u32 	%r126, [%rd16+8];
	setp.gt.s32 	%p28, %r126, 0;
	selp.u32 	%r127, 1, 0, %p28;
	add.s32 	%r128, %r125, %r127;
	ld.global.u32 	%r129, [%rd16+12];
	setp.gt.s32 	%p29, %r129, 0;
	selp.u32 	%r130, 1, 0, %p29;
	add.s32 	%r131, %r128, %r130;
	ld.global.u32 	%r132, [%rd16+16];
	setp.gt.s32 	%p30, %r132, 0;
	selp.u32 	%r133, 1, 0, %p30;
	add.s32 	%r134, %r131, %r133;
	ld.global.u32 	%r135, [%rd16+20];
	setp.gt.s32 	%p31, %r135, 0;
	selp.u32 	%r136, 1, 0, %p31;
	add.s32 	%r137, %r134, %r136;
	ld.global.u32 	%r138, [%rd16+24];
	setp.gt.s32 	%p32, %r138, 0;
	selp.u32 	%r139, 1, 0, %p32;
	add.s32 	%r140, %r137, %r139;
	ld.global.u32 	%r141, [%rd16+28];
	setp.gt.s32 	%p33, %r141, 0;
	selp.u32 	%r142, 1, 0, %p33;
	add.s32 	%r189, %r140, %r142;
	add.s32 	%r184, %r184, 8;
$L__BB0_17:
	setp.eq.s32 	%p34, %r14, 0;
	@%p34 bra 	$L__BB0_24;
	setp.lt.u32 	%p35, %r23, 3;
	@%p35 bra 	$L__BB0_20;
	add.s32 	%r144, %r184, %r26;
	mul.wide.s32 	%rd17, %r144, 4;
	add.s64 	%rd18, %rd1, %rd17;
	ld.global.u32 	%r145, [%rd18];
	setp.gt.s32 	%p36, %r145, 0;
	selp.u32 	%r146, 1, 0, %p36;
	add.s32 	%r147, %r189, %r146;
	ld.global.u32 	%r148, [%rd18+4];
	setp.gt.s32 	%p37, %r148, 0;
	selp.u32 	%r149, 1, 0, %p37;
	add.s32 	%r150, %r147, %r149;
	ld.global.u32 	%r151, [%rd18+8];
	setp.gt.s32 	%p38, %r151, 0;
	selp.u32 	%r152, 1, 0, %p38;
	add.s32 	%r153, %r150, %r152;
	ld.global.u32 	%r154, [%rd18+12];
	setp.gt.s32 	%p39, %r154, 0;
	selp.u32 	%r155, 1, 0, %p39;
	add.s32 	%r189, %r153, %r155;
	add.s32 	%r184, %r184, 4;
$L__BB0_20:
	setp.eq.s32 	%p40, %r19, 0;
	@%p40 bra 	$L__BB0_24;
	setp.eq.s32 	%p41, %r19, 1;
	add.s32 	%r156, %r184, %r26;
	mul.wide.s32 	%rd19, %r156, 4;
	add.s64 	%rd6, %rd1, %rd19;
	ld.global.u32 	%r157, [%rd6];
	setp.gt.s32 	%p42, %r157, 0;
	selp.u32 	%r158, 1, 0, %p42;
	add.s32 	%r189, %r189, %r158;
	@%p41 bra 	$L__BB0_24;
	setp.eq.s32 	%p43, %r19, 2;
	ld.global.u32 	%r159, [%rd6+4];
	setp.gt.s32 	%p44, %r159, 0;
	selp.u32 	%r160, 1, 0, %p44;
	add.s32 	%r189, %r189, %r160;
	@%p43 bra 	$L__BB0_24;
	ld.global.u32 	%r161, [%rd6+8];
	setp.gt.s32 	%p45, %r161, 0;
	selp.u32 	%r162, 1, 0, %p45;
	add.s32 	%r189, %r189, %r162;
$L__BB0_24:
	add.s32 	%r174, %r24, 1;
	setp.lt.s32 	%p46, %r24, %r7;
	@%p46 bra 	$L__BB0_9;
$L__BB0_25:
	mul.wide.u32 	%rd20, %r16, 4;
	add.s64 	%rd21, %rd3, %rd20;
	ld.global.u32 	%r163, [%rd21];
	setp.le.s32 	%p47, %r189, %r163;
	@%p47 bra 	$L__BB0_27;
	mov.b32 	%r165, 10;
	st.global.u32 	[%rd5], %r165;
	add.s32 	%r191, %r191, 1;
	bra.uni 	$L__BB0_28;
$L__BB0_27:
	mov.b32 	%r164, 0;
	st.global.u32 	[%rd5], %r164;
$L__BB0_28:
	setp.ne.s32 	%p49, %r172, %r59;
	@%p49 bra 	$L__BB0_3;
	setp.ne.s32 	%p50, %r170, %r59;
	@%p50 bra 	$L__BB0_2;
$L__BB0_30:
	ld.param.u32 	%r169, [_Z21make_iteration_singlePKiS0_PiiiS1__param_4];
	ld.param.u64 	%rd25, [_Z21make_iteration_singlePKiS0_PiiiS1__param_2];
	cvta.to.global.u64 	%rd22, %rd25;
	mul.wide.s32 	%rd23, %r169, 4;
	add.s64 	%rd24, %rd22, %rd23;
	st.global.u32 	[%rd24], %r191;
	ret;

}
	// .globl	_Z14make_iterationPKiS0_PiiiS1_S1_
.visible .entry _Z14make_iterationPKiS0_PiiiS1_S1_(
	.param .u64 .ptr .align 1 _Z14make_iterationPKiS0_PiiiS1_S1__param_0,
	.param .u64 .ptr .align 1 _Z14make_iterationPKiS0_PiiiS1_S1__param_1,
	.param .u64 .ptr .align 1 _Z14make_iterationPKiS0_PiiiS1_S1__param_2,
	.param .u32 _Z14make_iterationPKiS0_PiiiS1_S1__param_3,
	.param .u32 _Z14make_iterationPKiS0_PiiiS1_S1__param_4,
	.param .u64 .ptr .align 1 _Z14make_iterationPKiS0_PiiiS1_S1__param_5,
	.param .u64 .ptr .align 1 _Z14make_iterationPKiS0_PiiiS1_S1__param_6
)
{
	.reg .pred 	%p<62>;
	.reg .b32 	%r<479>;
	.reg .b64 	%rd<92>;
	// demoted variable
	.shared .align 4 .b8 _ZZ14make_iterationPKiS0_PiiiS1_S1_E28shared_block_iter_infections[1024];
	ld.param.u64 	%rd7, [_Z14make_iterationPKiS0_PiiiS1_S1__param_0];
	ld.param.u64 	%rd10, [_Z14make_iterationPKiS0_PiiiS1_S1__param_1];
	ld.param.u64 	%rd8, [_Z14make_iterationPKiS0_PiiiS1_S1__param_2];
	ld.param.u32 	%r99, [_Z14make_iterationPKiS0_PiiiS1_S1__param_3];
	ld.param.u32 	%r100, [_Z14make_iterationPKiS0_PiiiS1_S1__param_4];
	ld.param.u64 	%rd9, [_Z14make_iterationPKiS0_PiiiS1_S1__param_5];
	ld.param.u64 	%rd11, [_Z14make_iterationPKiS0_PiiiS1_S1__param_6];
	cvta.to.global.u64 	%rd1, %rd11;
	cvta.to.global.u64 	%rd2, %rd10;
	mov.u32 	%r1, %tid.y;
	shl.b32 	%r101, %r1, 6;
	mov.u32 	%r102, _ZZ14make_iterationPKiS0_PiiiS1_S1_E28shared_block_iter_infections;
	add.s32 	%r103, %r102, %r101;
	mov.u32 	%r2, %tid.x;
	shl.b32 	%r104, %r2, 2;
	add.s32 	%r3, %r103, %r104;
	mov.b32 	%r105, 0;
	st.shared.u32 	[%r3], %r105;
	mov.u32 	%r4, %ctaid.y;
	mov.u32 	%r106, %ntid.y;
	mad.lo.s32 	%r5, %r4, %r106, %r1;
	mov.u32 	%r6, %ctaid.x;
	mov.u32 	%r107, %ntid.x;
	mad.lo.s32 	%r7, %r6, %r107, %r2;
	mad.lo.s32 	%r8, %r99, %r5, %r7;
	mul.wide.s32 	%rd12, %r8, 4;
	add.s64 	%rd13, %rd2, %rd12;
	ld.global.u32 	%r9, [%rd13];
	setp.lt.s32 	%p1, %r9, 1;
	@%p1 bra 	$L__BB1_2;
	add.s32 	%r215, %r9, -1;
	setp.eq.s32 	%p47, %r215, 0;
	selp.b32 	%r461, -30, %r215, %p47;
	bra.uni 	$L__BB1_24;
$L__BB1_2:
	setp.gt.s32 	%p2, %r9, -1;
	@%p2 bra 	$L__BB1_4;
	add.s32 	%r461, %r9, 1;
	bra.uni 	$L__BB1_24;
$L__BB1_4:
	max.u32 	%r109, %r5, 1;
	add.s32 	%r444, %r109, -1;
	add.s32 	%r110, %r5, 1;
	add.s32 	%r13, %r99, -1;
	min.s32 	%r14, %r110, %r13;
	setp.gt.s32 	%p3, %r444, %r14;
	mov.b32 	%r459, 0;
	@%p3 bra 	$L__BB1_22;
	max.s32 	%r15, %r7, 1;
	add.s32 	%r16, %r15, -1;
	add.s32 	%r112, %r7, 1;
	min.s32 	%r17, %r112, %r13;
	sub.s32 	%r113, %r17, %r15;
	add.s32 	%r114, %r113, 2;
	add.s32 	%r18, %r113, 1;
	and.b32  	%r19, %r114, 15;
	and.b32  	%r20, %r114, 7;
	and.b32  	%r21, %r114, 3;
	and.b32  	%r115, %r114, -16;
	neg.s32 	%r22, %r115;
	add.s64 	%rd3, %rd2, 32;
	mov.b32 	%r459, 0;
$L__BB1_6:
	mov.u32 	%r23, %r444;
	setp.gt.s32 	%p4, %r16, %r17;
	@%p4 bra 	$L__BB1_21;
	setp.lt.u32 	%p5, %r18, 15;
	mul.lo.s32 	%r25, %r23, %r99;
	mov.u32 	%r454, %r16;
	@%p5 bra 	$L__BB1_11;
	add.s32 	%r446, %r16, %r25;
	mov.u32 	%r447, %r22;
	mov.u32 	%r448, %r15;
$L__BB1_9:
	.pragma "nounroll";
	mul.wide.s32 	%rd14, %r446, 4;
	add.s64 	%rd15, %rd3, %rd14;
	ld.global.u32 	%r117, [%rd15+-32];
	setp.gt.s32 	%p6, %r117, 0;
	selp.u32 	%r118, 1, 0, %p6;
	add.s32 	%r119, %r459, %r118;
	ld.global.u32 	%r120, [%rd15+-28];
	setp.gt.s32 	%p7, %r120, 0;
	selp.u32 	%r121, 1, 0, %p7;
	add.s32 	%r122, %r119, %r121;
	ld.global.u32 	%r123, [%rd15+-24];
	setp.gt.s32 	%p8, %r123, 0;
	selp.u32 	%r124, 1, 0, %p8;
	add.s32 	%r125, %r122, %r124;
	ld.global.u32 	%r126, [%rd15+-20];
	setp.gt.s32 	%p9, %r126, 0;
	selp.u32 	%r127, 1, 0, %p9;
	add.s32 	%r128, %r125, %r127;
	ld.global.u32 	%r129, [%rd15+-16];
	setp.gt.s32 	%p10, %r129, 0;
	selp.u32 	%r130, 1, 0, %p10;
	add.s32 	%r131, %r128, %r130;
	ld.global.u32 	%r132, [%rd15+-12];
	setp.gt.s32 	%p11, %r132, 0;
	selp.u32 	%r133, 1, 0, %p11;
	add.s32 	%r134, %r131, %r133;
	ld.global.u32 	%r135, [%rd15+-8];
	setp.gt.s32 	%p12, %r135, 0;
	selp.u32 	%r136, 1, 0, %p12;
	add.s32 	%r137, %r134, %r136;
	ld.global.u32 	%r138, [%rd15+-4];
	setp.gt.s32 	%p13, %r138, 0;
	selp.u32 	%r139, 1, 0, %p13;
	add.s32 	%r140, %r137, %r139;
	ld.global.u32 	%r141, [%rd15];
	setp.gt.s32 	%p14, %r141, 0;
	selp.u32 	%r142, 1, 0, %p14;
	add.s32 	%r143, %r140, %r142;
	ld.global.u32 	%r144, [%rd15+4];
	setp.gt.s32 	%p15, %r144, 0;
	selp.u32 	%r145, 1, 0, %p15;
	add.s32 	%r146, %r143, %r145;
	ld.global.u32 	%r147, [%rd15+8];
	setp.gt.s32 	%p16, %r147, 0;
	selp.u32 	%r148, 1, 0, %p16;
	add.s32 	%r149, %r146, %r148;
	ld.global.u32 	%r150, [%rd15+12];
	setp.gt.s32 	%p17, %r150, 0;
	selp.u32 	%r151, 1, 0, %p17;
	add.s32 	%r152, %r149, %r151;
	ld.global.u32 	%r153, [%rd15+16];
	setp.gt.s32 	%p18, %r153, 0;
	selp.u32 	%r154, 1, 0, %p18;
	add.s32 	%r155, %r152, %r154;
	ld.global.u32 	%r156, [%rd15+20];
	setp.gt.s32 	%p19, %r156, 0;
	selp.u32 	%r157, 1, 0, %p19;
	add.s32 	%r158, %r155, %r157;
	ld.global.u32 	%r159, [%rd15+24];
	setp.gt.s32 	%p20, %r159, 0;
	selp.u32 	%r160, 1, 0, %p20;
	add.s32 	%r161, %r158, %r160;
	ld.global.u32 	%r162, [%rd15+28];
	setp.gt.s32 	%p21, %r162, 0;
	selp.u32 	%r163, 1, 0, %p21;
	add.s32 	%r459, %r161, %r163;
	add.s32 	%r448, %r448, 16;
	add.s32 	%r447, %r447, 16;
	add.s32 	%r446, %r446, 16;
	setp.ne.s32 	%p22, %r447, 0;
	@%p22 bra 	$L__BB1_9;
	add.s32 	%r454, %r448, -1;
$L__BB1_11:
	setp.eq.s32 	%p23, %r19, 0;
	@%p23 bra 	$L__BB1_21;
	add.s32 	%r165, %r19, -1;
	setp.lt.u32 	%p24, %r165, 7;
	@%p24 bra 	$L__BB1_14;
	add.s32 	%r166, %r454, %r25;
	mul.wide.s32 	%rd16, %r166, 4;
	add.s64 	%rd17, %rd2, %rd16;
	ld.global.u32 	%r167, [%rd17];
	setp.gt.s32 	%p25, %r167, 0;
	selp.u32 	%r168, 1, 0, %p25;
	add.s32 	%r169, %r459, %r168;
	ld.global.u32 	%r170, [%rd17+4];
	setp.gt.s32 	%p26, %r170, 0;
	selp.u32 	%r171, 1, 0, %p26;
	add.s32 	%r172, %r169, %r171;
	ld.global.u32 	%r173, [%rd17+8];
	setp.gt.s32 	%p27, %r173, 0;
	selp.u32 	%r174, 1, 0, %p27;
	add.s32 	%r175, %r172, %r174;
	ld.global.u32 	%r176, [%rd17+12];
	setp.gt.s32 	%p28, %r176, 0;
	selp.u32 	%r177, 1, 0, %p28;
	add.s32 	%r178, %r175, %r177;
	ld.global.u32 	%r179, [%rd17+16];
	setp.gt.s32 	%p29, %r179, 0;
	selp.u32 	%r180, 1, 0, %p29;
	add.s32 	%r181, %r178, %r180;
	ld.global.u32 	%r182, [%rd17+20];
	setp.gt.s32 	%p30, %r182, 0;
	selp.u32 	%r183, 1, 0, %p30;
	add.s32 	%r184, %r181, %r183;
	ld.global.u32 	%r185, [%rd17+24];
	setp.gt.s32 	%p31, %r185, 0;
	selp.u32 	%r186, 1, 0, %p31;
	add.s32 	%r187, %r184, %r186;
	ld.global.u32 	%r188, [%rd17+28];
	setp.gt.s32 	%p32, %r188, 0;
	selp.u32 	%r189, 1, 0, %p32;
	add.s32 	%r459, %r187, %r189;
	add.s32 	%r454, %r454, 8;
$L__BB1_14:
	setp.eq.s32 	%p33, %r20, 0;
	@%p33 bra 	$L__BB1_21;
	add.s32 	%r191, %r20, -1;
	setp.lt.u32 	%p34, %r191, 3;
	@%p34 bra 	$L__BB1_17;
	add.s32 	%r192, %r454, %r25;
	mul.wide.s32 	%rd18, %r192, 4;
	add.s64 	%rd19, %rd2, %rd18;
	ld.global.u32 	%r193, [%rd19];
	setp.gt.s32 	%p35, %r193, 0;
	selp.u32 	%r194, 1, 0, %p35;
	add.s32 	%r195, %r459, %r194;
	ld.global.u32 	%r196, [%rd19+4];
	setp.gt.s32 	%p36, %r196, 0;
	selp.u32 	%r197, 1, 0, %p36;
	add.s32 	%r198, %r195, %r197;
	ld.global.u32 	%r199, [%rd19+8];
	setp.gt.s32 	%p37, %r199, 0;
	selp.u32 	%r200, 1, 0, %p37;
	add.s32 	%r201, %r198, %r200;
	ld.global.u32 	%r202, [%rd19+12];
	setp.gt.s32 	%p38, %r202, 0;
	selp.u32 	%r203, 1, 0, %p38;
	add.s32 	%r459, %r201, %r203;
	add.s32 	%r454, %r454, 4;
$L__BB1_17:
	setp.eq.s32 	%p39, %r21, 0;
	@%p39 bra 	$L__BB1_21;
	setp.eq.s32 	%p40, %r21, 1;
	add.s32 	%r204, %r454, %r25;
	mul.wide.s32 	%rd20, %r204, 4;
	add.s64 	%rd4, %rd2, %rd20;
	ld.global.u32 	%r205, [%rd4];
	setp.gt.s32 	%p41, %r205, 0;
	selp.u32 	%r206, 1, 0, %p41;
	add.s32 	%r459, %r459, %r206;
	@%p40 bra 	$L__BB1_21;
	setp.eq.s32 	%p42, %r21, 2;
	ld.global.u32 	%r207, [%rd4+4];
	setp.gt.s32 	%p43, %r207, 0;
	selp.u32 	%r208, 1, 0, %p43;
	add.s32 	%r459, %r459, %r208;
	@%p42 bra 	$L__BB1_21;
	ld.global.u32 	%r209, [%rd4+8];
	setp.gt.s32 	%p44, %r209, 0;
	selp.u32 	%r210, 1, 0, %p44;
	add.s32 	%r459, %r459, %r210;
$L__BB1_21:
	add.s32 	%r444, %r23, 1;
	setp.lt.s32 	%p45, %r23, %r14;
	@%p45 bra 	$L__BB1_6;
$L__BB1_22:
	cvta.to.global.u64 	%rd21, %rd7;
	mul.wide.s32 	%rd22, %r8, 4;
	add.s64 	%rd23, %rd21, %rd22;
	ld.global.u32 	%r212, [%rd23];
	setp.le.s32 	%p46, %r459, %r212;
	mov.b32 	%r461, 0;
	@%p46 bra 	$L__BB1_24;
	mov.b32 	%r214, 1;
	st.shared.u32 	[%r3], %r214;
	mov.b32 	%r461, 10;
$L__BB1_24:
	cvta.to.global.u64 	%rd24, %rd9;
	mul.wide.s32 	%rd25, %r8, 4;
	add.s64 	%rd26, %rd24, %rd25;
	st.global.u32 	[%rd26], %r461;
	bar.sync 	0;
	or.b32  	%r216, %r2, %r1;
	setp.ne.s32 	%p48, %r216, 0;
	@%p48 bra 	$L__BB1_28;
	mov.u32 	%r218, %nctaid.x;
	mad.lo.s32 	%r219, %r4, %r218, %r6;
	mul.wide.u32 	%rd27, %r219, 4;
	add.s64 	%rd5, %rd1, %rd27;
	mov.b32 	%r462, 0;
	mov.u32 	%r463, %r462;
$L__BB1_26:
	shl.b32 	%r220, %r463, 6;
	mov.u32 	%r221, _ZZ14make_iterationPKiS0_PiiiS1_S1_E28shared_block_iter_infections;
	add.s32 	%r222, %r221, %r220;
	ld.shared.u32 	%r223, [%r222];
	add.s32 	%r224, %r462, %r223;
	ld.shared.u32 	%r225, [%r222+4];
	add.s32 	%r226, %r224, %r225;
	ld.shared.u32 	%r227, [%r222+8];
	add.s32 	%r228, %r226, %r227;
	ld.shared.u32 	%r229, [%r222+12];
	add.s32 	%r230, %r228, %r229;
	ld.shared.u32 	%r231, [%r222+16];
	add.s32 	%r232, %r230, %r231;
	ld.shared.u32 	%r233, [%r222+20];
	add.s32 	%r234, %r232, %r233;
	ld.shared.u32 	%r235, [%r222+24];
	add.s32 	%r236, %r234, %r235;
	ld.shared.u32 	%r237, [%r222+28];
	add.s32 	%r238, %r236, %r237;
	ld.shared.u32 	%r239, [%r222+32];
	add.s32 	%r240, %r238, %r239;
	ld.shared.u32 	%r241, [%r222+36];
	add.s32 	%r242, %r240, %r241;
	ld.shared.u32 	%r243, [%r222+40];
	add.s32 	%r244, %r242, %r243;
	ld.shared.u32 	%r245, [%r222+44];
	add.s32 	%r246, %r244, %r245;
	ld.shared.u32 	%r247, [%r222+48];
	add.s32 	%r248, %r246, %r247;
	ld.shared.u32 	%r249, [%r222+52];
	add.s32 	%r250, %r248, %r249;
	ld.shared.u32 	%r251, [%r222+56];
	add.s32 	%r252, %r250, %r251;
	ld.shared.u32 	%r253, [%r222+60];
	add.s32 	%r254, %r252, %r253;
	ld.shared.u32 	%r255, [%r222+64];
	add.s32 	%r256, %r254, %r255;
	ld.shared.u32 	%r257, [%r222+68];
	add.s32 	%r258, %r256, %r257;
	ld.shared.u32 	%r259, [%r222+72];
	add.s32 	%r260, %r258, %r259;
	ld.shared.u32 	%r261, [%r222+76];
	add.s32 	%r262, %r260, %r261;
	ld.shared.u32 	%r263, [%r222+80];
	add.s32 	%r264, %r262, %r263;
	ld.shared.u32 	%r265, [%r222+84];
	add.s32 	%r266, %r264, %r265;
	ld.shared.u32 	%r267, [%r222+88];
	add.s32 	%r268, %r266, %r267;
	ld.shared.u32 	%r269, [%r222+92];
	add.s32 	%r270, %r268, %r269;
	ld.shared.u32 	%r271, [%r222+96];
	add.s32 	%r272, %r270, %r271;
	ld.shared.u32 	%r273, [%r222+100];
	add.s32 	%r274, %r272, %r273;
	ld.shared.u32 	%r275, [%r222+104];
	add.s32 	%r276, %r274, %r275;
	ld.shared.u32 	%r277, [%r222+108];
	add.s32 	%r278, %r276, %r277;
	ld.shared.u32 	%r279, [%r222+112];
	add.s32 	%r280, %r278, %r279;
	ld.shared.u32 	%r281, [%r222+116];
	add.s32 	%r282, %r280, %r281;
	ld.shared.u32 	%r283, [%r222+120];
	add.s32 	%r284, %r282, %r283;
	ld.shared.u32 	%r285, [%r222+124];
	add.s32 	%r286, %r284, %r285;
	ld.shared.u32 	%r287, [%r222+128];
	add.s32 	%r288, %r286, %r287;
	ld.shared.u32 	%r289, [%r222+132];
	add.s32 	%r290, %r288, %r289;
	ld.shared.u32 	%r291, [%r222+136];
	add.s32 	%r292, %r290, %r291;
	ld.shared.u32 	%r293, [%r222+140];
	add.s32 	%r294, %r292, %r293;
	ld.shared.u32 	%r295, [%r222+144];
	add.s32 	%r296, %r294, %r295;
	ld.shared.u32 	%r297, [%r222+148];
	add.s32 	%r298, %r296, %r297;
	ld.shared.u32 	%r299, [%r222+152];
	add.s32 	%r300, %r298, %r299;
	ld.shared.u32 	%r301, [%r222+156];
	add.s32 	%r302, %r300, %r301;
	ld.shared.u32 	%r303, [%r222+160];
	add.s32 	%r304, %r302, %r303;
	ld.shared.u32 	%r305, [%r222+164];
	add.s32 	%r306, %r304, %r305;
	ld.shared.u32 	%r307, [%r222+168];
	add.s32 	%r308, %r306, %r307;
	ld.shared.u32 	%r309, [%r222+172];
	add.s32 	%r310, %r308, %r309;
	ld.shared.u32 	%r311, [%r222+176];
	add.s32 	%r312, %r310, %r311;
	ld.shared.u32 	%r313, [%r222+180];
	add.s32 	%r314, %r312, %r313;
	ld.shared.u32 	%r315, [%r222+184];
	add.s32 	%r316, %r314, %r315;
	ld.shared.u32 	%r317, [%r222+188];
	add.s32 	%r318, %r316, %r317;
	ld.shared.u32 	%r319, [%r222+192];
	add.s32 	%r320, %r318, %r319;
	ld.shared.u32 	%r321, [%r222+196];
	add.s32 	%r322, %r320, %r321;
	ld.shared.u32 	%r323, [%r222+200];
	add.s32 	%r324, %r322, %r323;
	ld.shared.u32 	%r325, [%r222+204];
	add.s32 	%r326, %r324, %r325;
	ld.shared.u32 	%r327, [%r222+208];
	add.s32 	%r328, %r326, %r327;
	ld.shared.u32 	%r329, [%r222+212];
	add.s32 	%r330, %r328, %r329;
	ld.shared.u32 	%r331, [%r222+216];
	add.s32 	%r332, %r330, %r331;
	ld.shared.u32 	%r333, [%r222+220];
	add.s32 	%r334, %r332, %r333;
	ld.shared.u32 	%r335, [%r222+224];
	add.s32 	%r336, %r334, %r335;
	ld.shared.u32 	%r337, [%r222+228];
	add.s32 	%r338, %r336, %r337;
	ld.shared.u32 	%r339, [%r222+232];
	add.s32 	%r340, %r338, %r339;
	ld.shared.u32 	%r341, [%r222+236];
	add.s32 	%r342, %r340, %r341;
	ld.shared.u32 	%r343, [%r222+240];
	add.s32 	%r344, %r342, %r343;
	ld.shared.u32 	%r345, [%r222+244];
	add.s32 	%r346, %r344, %r345;
	ld.shared.u32 	%r347, [%r222+248];
	add.s32 	%r348, %r346, %r347;
	ld.shared.u32 	%r349, [%r222+252];
	add.s32 	%r462, %r348, %r349;
	add.s32 	%r463, %r463, 4;
	setp.ne.s32 	%p49, %r463, 16;
	@%p49 bra 	$L__BB1_26;
	st.global.u32 	[%rd5], %r462;
$L__BB1_28:
	bar.sync 	0;
	setp.ne.s32 	%p50, %r8, 0;
	@%p50 bra 	$L__BB1_45;
	cvta.to.global.u64 	%rd28, %rd8;
	mul.wide.s32 	%rd29, %r100, 4;
	add.s64 	%rd6, %rd28, %rd29;
	mov.b32 	%r350, 0;
	st.global.u32 	[%rd6], %r350;
	shr.s32 	%r351, %r99, 31;
	shr.u32 	%r352, %r351, 28;
	add.s32 	%r353, %r99, %r352;
	shr.s32 	%r60, %r353, 4;
	setp.lt.s32 	%p51, %r99, 16;
	@%p51 bra 	$L__BB1_45;
	mov.u32 	%r61, %nctaid.x;
	add.s32 	%r62, %r60, -1;
	and.b32  	%r63, %r60, 15;
	add.s32 	%r64, %r63, -1;
	and.b32  	%r65, %r60, 7;
	add.s32 	%r66, %r65, -1;
	and.b32  	%r67, %r60, 134217712;
	and.b32  	%r68, %r60, 3;
	neg.s32 	%r69, %r67;
	mov.b32 	%r478, 0;
	mov.u32 	%r465, %r478;
$L__BB1_31:
	setp.lt.u32 	%p52, %r62, 15;
	mul.lo.s32 	%r72, %r465, %r61;
	mov.b32 	%r474, 0;
	@%p52 bra 	$L__BB1_34;
	add.s32 	%r466, %r72, 7;
	mov.u32 	%r467, %r69;
$L__BB1_33:
	.pragma "nounroll";
	add.s32 	%r357, %r466, -7;
	mul.wide.u32 	%rd30, %r357, 4;
	add.s64 	%rd31, %rd1, %rd30;
	ld.global.u32 	%r358, [%rd31];
	add.s32 	%r359, %r478, %r358;
	st.global.u32 	[%rd6], %r359;
	add.s32 	%r360, %r466, -6;
	mul.wide.u32 	%rd32, %r360, 4;
	add.s64 	%rd33, %rd1, %rd32;
	ld.global.u32 	%r361, [%rd33];
	add.s32 	%r362, %r359, %r361;
	st.global.u32 	[%rd6], %r362;
	add.s32 	%r363, %r466, -5;
	mul.wide.u32 	%rd34, %r363, 4;
	add.s64 	%rd35, %rd1, %rd34;
	ld.global.u32 	%r364, [%rd35];
	add.s32 	%r365, %r362, %r364;
	st.global.u32 	[%rd6], %r365;
	add.s32 	%r366, %r466, -4;
	mul.wide.u32 	%rd36, %r366, 4;
	add.s64 	%rd37, %rd1, %rd36;
	ld.global.u32 	%r367, [%rd37];
	add.s32 	%r368, %r365, %r367;
	st.global.u32 	[%rd6], %r368;
	add.s32 	%r369, %r466, -3;
	mul.wide.u32 	%rd38, %r369, 4;
	add.s64 	%rd39, %rd1, %rd38;
	ld.global.u32 	%r370, [%rd39];
	add.s32 	%r371, %r368, %r370;
	st.global.u32 	[%rd6], %r371;
	add.s32 	%r372, %r466, -2;
	mul.wide.u32 	%rd40, %r372, 4;
	add.s64 	%rd41, %rd1, %rd40;
	ld.global.u32 	%r373, [%rd41];
	add.s32 	%r374, %r371, %r373;
	st.global.u32 	[%rd6], %r374;
	add.s32 	%r375, %r466, -1;
	mul.wide.u32 	%rd42, %r375, 4;
	add.s64 	%rd43, %rd1, %rd42;
	ld.global.u32 	%r376, [%rd43];
	add.s32 	%r377, %r374, %r376;
	st.global.u32 	[%rd6], %r377;
	add.s32 	%r378, %r466, 8;
	mul.wide.u32 	%rd44, %r466, 4;
	add.s64 	%rd45, %rd1, %rd44;
	ld.global.u32 	%r379, [%rd45];
	add.s32 	%r380, %r377, %r379;
	st.global.u32 	[%rd6], %r380;
	add.s32 	%r381, %r466, 1;
	mul.wide.u32 	%rd46, %r381, 4;
	add.s64 	%rd47, %rd1, %rd46;
	ld.global.u32 	%r382, [%rd47];
	add.s32 	%r383, %r380, %r382;
	st.global.u32 	[%rd6], %r383;
	add.s32 	%r384, %r466, 2;
	mul.wide.u32 	%rd48, %r384, 4;
	add.s64 	%rd49, %rd1, %rd48;
	ld.global.u32 	%r385, [%rd49];
	add.s32 	%r386, %r383, %r385;
	st.global.u32 	[%rd6], %r386;
	add.s32 	%r387, %r466, 3;
	mul.wide.u32 	%rd50, %r387, 4;
	add.s64 	%rd51, %rd1, %rd50;
	ld.global.u32 	%r388, [%rd51];
	add.s32 	%r389, %r386, %r388;
	st.global.u32 	[%rd6], %r389;
	add.s32 	%r390, %r466, 4;
	mul.wide.u32 	%rd52, %r390, 4;
	add.s64 	%rd53, %rd1, %rd52;
	ld.global.u32 	%r391, [%rd53];
	add.s32 	%r392, %r389, %r391;
	st.global.u32 	[%rd6], %r392;
	add.s32 	%r393, %r466, 5;
	mul.wide.u32 	%rd54, %r393, 4;
	add.s64 	%rd55, %rd1, %rd54;
	ld.global.u32 	%r394, [%rd55];
	add.s32 	%r395, %r392, %r394;
	st.global.u32 	[%rd6], %r395;
	add.s32 	%r396, %r466, 6;
	mul.wide.u32 	%rd56, %r396, 4;
	add.s64 	%rd57, %rd1, %rd56;
	ld.global.u32 	%r397, [%rd57];
	add.s32 	%r398, %r395, %r397;
	st.global.u32 	[%rd6], %r398;
	add.s32 	%r399, %r466, 7;
	mul.wide.u32 	%rd58, %r399, 4;
	add.s64 	%rd59, %rd1, %rd58;
	ld.global.u32 	%r400, [%rd59];
	add.s32 	%r401, %r398, %r400;
	st.global.u32 	[%rd6], %r401;
	mul.wide.u32 	%rd60, %r378, 4;
	add.s64 	%rd61, %rd1, %rd60;
	ld.global.u32 	%r402, [%rd61];
	add.s32 	%r478, %r401, %r402;
	st.global.u32 	[%rd6], %r478;
	add.s32 	%r467, %r467, 16;
	add.s32 	%r466, %r466, 16;
	setp.ne.s32 	%p53, %r467, 0;
	mov.u32 	%r474, %r67;
	@%p53 bra 	$L__BB1_33;
$L__BB1_34:
	setp.eq.s32 	%p54, %r63, 0;
	@%p54 bra 	$L__BB1_44;
	setp.lt.u32 	%p55, %r64, 7;
	@%p55 bra 	$L__BB1_37;
	add.s32 	%r404, %r474, %r72;
	mul.wide.u32 	%rd62, %r404, 4;
	add.s64 	%rd63, %rd1, %rd62;
	ld.global.u32 	%r405, [%rd63];
	add.s32 	%r406, %r478, %r405;
	st.global.u32 	[%rd6], %r406;
	add.s32 	%r407, %r404, 1;
	mul.wide.u32 	%rd64, %r407, 4;
	add.s64 	%rd65, %rd1, %rd64;
	ld.global.u32 	%r408, [%rd65];
	add.s32 	%r409, %r406, %r408;
	st.global.u32 	[%rd6], %r409;
	add.s32 	%r410, %r404, 2;
	mul.wide.u32 	%rd66, %r410, 4;
	add.s64 	%rd67, %rd1, %rd66;
	ld.global.u32 	%r411, [%rd67];
	add.s32 	%r412, %r409, %r411;
	st.global.u32 	[%rd6], %r412;
	add.s32 	%r413, %r404, 3;
	mul.wide.u32 	%rd68, %r413, 4;
	add.s64 	%rd69, %rd1, %rd68;
	ld.global.u32 	%r414, [%rd69];
	add.s32 	%r415, %r412, %r414;
	st.global.u32 	[%rd6], %r415;
	add.s32 	%r416, %r404, 4;
	mul.wide.u32 	%rd70, %r416, 4;
	add.s64 	%rd71, %rd1, %rd70;
	ld.global.u32 	%r417, [%rd71];
	add.s32 	%r418, %r415, %r417;
	st.global.u32 	[%rd6], %r418;
	add.s32 	%r419, %r404, 5;
	mul.wide.u32 	%rd72, %r419, 4;
	add.s64 	%rd73, %rd1, %rd72;
	ld.global.u32 	%r420, [%rd73];
	add.s32 	%r421, %r418, %r420;
	st.global.u32 	[%rd6], %r421;
	add.s32 	%r422, %r404, 6;
	mul.wide.u32 	%rd74, %r422, 4;
	add.s64 	%rd75, %rd1, %rd74;
	ld.global.u32 	%r423, [%rd75];
	add.s32 	%r424, %r421, %r423;
	st.global.u32 	[%rd6], %r424;
	add.s32 	%r425, %r404, 7;
	mul.wide.u32 	%rd76, %r425, 4;
	add.s64 	%rd77, %rd1, %rd76;
	ld.global.u32 	%r426, [%rd77];
	add.s32 	%r478, %r424, %r426;
	st.global.u32 	[%rd6], %r478;
	add.s32 	%r474, %r474, 8;
$L__BB1_37:
	setp.eq.s32 	%p56, %r65, 0;
	@%p56 bra 	$L__BB1_44;
	setp.lt.u32 	%p57, %r66, 3;
	@%p57 bra 	$L__BB1_40;
	add.s32 	%r428, %r474, %r72;
	mul.wide.u32 	%rd78, %r428, 4;
	add.s64 	%rd79, %rd1, %rd78;
	ld.global.u32 	%r429, [%rd79];
	add.s32 	%r430, %r478, %r429;
	st.global.u32 	[%rd6], %r430;
	add.s32 	%r431, %r428, 1;
	mul.wide.u32 	%rd80, %r431, 4;
	add.s64 	%rd81, %rd1, %rd80;
	ld.global.u32 	%r432, [%rd81];
	add.s32 	%r433, %r430, %r432;
	st.global.u32 	[%rd6], %r433;
	add.s32 	%r434, %r428, 2;
	mul.wide.u32 	%rd82, %r434, 4;
	add.s64 	%rd83, %rd1, %rd82;
	ld.global.u32 	%r435, [%rd83];
	add.s32 	%r436, %r433, %r435;
	st.global.u32 	[%rd6], %r436;
	add.s32 	%r437, %r428, 3;
	mul.wide.u32 	%rd84, %r437, 4;
	add.s64 	%rd85, %rd1, %rd84;
	ld.global.u32 	%r438, [%rd85];
	add.s32 	%r478, %r436, %r438;
	st.global.u32 	[%rd6], %r478;
	add.s32 	%r474, %r474, 4;
$L__BB1_40:
	setp.eq.s32 	%p58, %r68, 0;
	@%p58 bra 	$L__BB1_44;
	setp.eq.s32 	%p59, %r68, 1;
	add.s32 	%r93, %r474, %r72;
	mul.wide.u32 	%rd86, %r93, 4;
	add.s64 	%rd87, %rd1, %rd86;
	ld.global.u32 	%r439, [%rd87];
	add.s32 	%r478, %r478, %r439;
	st.global.u32 	[%rd6], %r478;
	@%p59 bra 	$L__BB1_44;
	setp.eq.s32 	%p60, %r68, 2;
	add.s32 	%r440, %r93, 1;
	mul.wide.u32 	%rd88, %r440, 4;
	add.s64 	%rd89, %rd1, %rd88;
	ld.global.u32 	%r441, [%rd89];
	add.s32 	%r478, %r478, %r441;
	st.global.u32 	[%rd6], %r478;
	@%p60 bra 	$L__BB1_44;
	add.s32 	%r442, %r93, 2;
	mul.wide.u32 	%rd90, %r442, 4;
	add.s64 	%rd91, %rd1, %rd90;
	ld.global.u32 	%r443, [%rd91];
	add.s32 	%r478, %r478, %r443;
	st.global.u32 	[%rd6], %r478;
$L__BB1_44:
	add.s32 	%r465, %r465, 1;
	setp.ne.s32 	%p61, %r465, %r60;
	@%p61 bra 	$L__BB1_31;
$L__BB1_45:
	ret;

}


// ===== COMPILED SASS (sm_100) =====

	.target	sm_100

	.elftype	@"ET_EXEC"


//--------------------- .note.nv.tkinfo           --------------------------
	.section	.note.nv.tkinfo,"",@"SHT_NOTE"
	.sectionflags	@"SHF_NOTE_NV_TKINFO"
	.tkinfo
        /*0018*/ 	.word	0x00000002
        /*0030*/ 	.string	""
        /*0030*/ 	.string	"ptxas"
        /*0030*/ 	.string	"Cuda compilation tools, release 13.0, V13.0.88"
        /*0030*/ 	.string	"Build cuda_13.0.r13.0/compiler.36424714_0"
        /*0030*/ 	.string	"-arch sm_100 -m 64 "



//--------------------- .note.nv.cuinfo           --------------------------
	.section	.note.nv.cuinfo,"",@"SHT_NOTE"
	.sectionflags	@"SHF_NOTE_NV_CUINFO"
        /*0018*/ 	.short	0x0002
        /*001a*/ 	.short	0x0064
        /*001c*/ 	.short	0x0082
	.zero		2


//--------------------- .nv.info                  --------------------------
	.section	.nv.info,"",@"SHT_CUDA_INFO"
	.align	4


	//----- nvinfo : EIATTR_REGCOUNT
	.align		4
        /*0000*/ 	.byte	0x04, 0x2f
        /*0002*/ 	.short	(.L_1 - .L_0)
	.align		4
.L_0:
        /*0004*/ 	.word	index@(_Z21make_iteration_singlePKiS0_PiiiS1_)
        /*0008*/ 	.word	0x0000001e


	//----- nvinfo : EIATTR_FRAME_SIZE
	.align		4
.L_1:
        /*000c*/ 	.byte	0x04, 0x11
        /*000e*/ 	.short	(.L_3 - .L_2)
	.align		4
.L_2:
        /*0010*/ 	.word	index@(_Z21make_iteration_singlePKiS0_PiiiS1_)
        /*0014*/ 	.word	0x00000000


	//----- nvinfo : EIATTR_REGCOUNT
	.align		4
.L_3:
        /*0018*/ 	.byte	0x04, 0x2f
        /*001a*/ 	.short	(.L_5 - .L_4)
	.align		4
.L_4:
        /*001c*/ 	.word	index@(_Z14make_iterationPKiS0_PiiiS1_S1_)
        /*0020*/ 	.word	0x0000001e


	//----- nvinfo : EIATTR_FRAME_SIZE
	.align		4
.L_5:
        /*0024*/ 	.byte	0x04, 0x11
        /*0026*/ 	.short	(.L_7 - .L_6)
	.align		4
.L_6:
        /*0028*/ 	.word	index@(_Z14make_iterationPKiS0_PiiiS1_S1_)
        /*002c*/ 	.word	0x00000000


	//----- nvinfo : EIATTR_MIN_STACK_SIZE
	.align		4
.L_7:
        /*0030*/ 	.byte	0x04, 0x12
        /*0032*/ 	.short	(.L_9 - .L_8)
	.align		4
.L_8:
        /*0034*/ 	.word	index@(_Z14make_iterationPKiS0_PiiiS1_S1_)
        /*0038*/ 	.word	0x00000000


	//----- nvinfo : EIATTR_MIN_STACK_SIZE
	.align		4
.L_9:
        /*003c*/ 	.byte	0x04, 0x12
        /*003e*/ 	.short	(.L_11 - .L_10)
	.align		4
.L_10:
        /*0040*/ 	.word	index@(_Z21make_iteration_singlePKiS0_PiiiS1_)
        /*0044*/ 	.word	0x00000000
.L_11:


//--------------------- .nv.compat                --------------------------
	.section	.nv.compat,"",@"SHT_CUDA_COMPAT_INFO"
	.align	4
        /*0000*/ 	.byte	0x02, 0x09, 0x00, 0x00, 0x02, 0x02, 0x01, 0x00, 0x02, 0x05, 0x05, 0x00, 0x03, 0x07, 0x01, 0x01
        /*0010*/ 	.byte	0x02, 0x03, 0x00, 0x00, 0x02, 0x06, 0x01, 0x00, 0x04, 0x0b, 0x08, 0x00, 0x09, 0x00, 0x00, 0x00
        /*0020*/ 	.byte	0x00, 0x00, 0x00, 0x00


//--------------------- .nv.info._Z14make_iterationPKiS0_PiiiS1_S1_ --------------------------
	.section	.nv.info._Z14make_iterationPKiS0_PiiiS1_S1_,"",@"SHT_CUDA_INFO"
	.sectionflags	@""
	.align	4


	//----- nvinfo : EIATTR_CUDA_API_VERSION
	.align		4
        /*0000*/ 	.byte	0x04, 0x37
        /*0002*/ 	.short	(.L_13 - .L_12)
.L_12:
        /*0004*/ 	.word	0x00000082


	//----- nvinfo : EIATTR_KPARAM_INFO
	.align		4
.L_13:
        /*0008*/ 	.byte	0x04, 0x17
        /*000a*/ 	.short	(.L_15 - .L_14)
.L_14:
        /*000c*/ 	.word	0x00000000
        /*0010*/ 	.short	0x0006
        /*0012*/ 	.short	0x0028
        /*0014*/ 	.byte	0x00, 0xf5, 0x21, 0x00


	//----- nvinfo : EIATTR_KPARAM_INFO
	.align		4
.L_15:
        /*0018*/ 	.byte	0x04, 0x17
        /*001a*/ 	.short	(.L_17 - .L_16)
.L_16:
        /*001c*/ 	.word	0x00000000
        /*0020*/ 	.short	0x0005
        /*0022*/ 	.short	0x0020
        /*0024*/ 	.byte	0x00, 0xf5, 0x21, 0x00


	//----- nvinfo : EIATTR_KPARAM_INFO
	.align		4
.L_17:
        /*0028*/ 	.byte	0x04, 0x17
        /*002a*/ 	.short	(.L_19 - .L_18)
.L_18:
        /*002c*/ 	.word	0x00000000
        /*0030*/ 	.short	0x0004
        /*0032*/ 	.short	0x001c
        /*0034*/ 	.byte	0x00, 0xf0, 0x11, 0x00


	//----- nvinfo : EIATTR_KPARAM_INFO
	.align		4
.L_19:
        /*0038*/ 	.byte	0x04, 0x17
        /*003a*/ 	.short	(.L_21 - .L_20)
.L_20:
        /*003c*/ 	.word	0x00000000
        /*0040*/ 	.short	0x0003
        /*0042*/ 	.short	0x0018
        /*0044*/ 	.byte	0x00, 0xf0, 0x11, 0x00


	//----- nvinfo : EIATTR_KPARAM_INFO
	.align		4
.L_21:
        /*0048*/ 	.byte	0x04, 0x17
        /*004a*/ 	.short	(.L_23 - .L_22)
.L_22:
        /*004c*/ 	.word	0x00000000
        /*0050*/ 	.short	0x0002
        /*0052*/ 	.short	0x0010
        /*0054*/ 	.byte	0x00, 0xf5, 0x21, 0x00


	//----- nvinfo : EIATTR_KPARAM_INFO
	.align		4
.L_23:
        /*0058*/ 	.byte	0x04, 0x17
        /*005a*/ 	.short	(.L_25 - .L_24)
.L_24:
        /*005c*/ 	.word	0x00000000
        /*0060*/ 	.short	0x0001
        /*0062*/ 	.short	0x0008
        /*0064*/ 	.byte	0x00, 0xf5, 0x21, 0x00


	//----- nvinfo : EIATTR_KPARAM_INFO
	.align		4
.L_25:
        /*0068*/ 	.byte	0x04, 0x17
        /*006a*/ 	.short	(.L_27 - .L_26)
.L_26:
        /*006c*/ 	.word	0x00000000
        /*0070*/ 	.short	0x0000
        /*0072*/ 	.short	0x0000
        /*0074*/ 	.byte	0x00, 0xf5, 0x21, 0x00


	//----- nvinfo : EIATTR_SPARSE_MMA_MASK
	.align		4
.L_27:
        /*0078*/ 	.byte	0x03, 0x50
        /*007a*/ 	.short	0x0000


	//----- nvinfo : EIATTR_MAXREG_COUNT
	.align		4
        /*007c*/ 	.byte	0x03, 0x1b
        /*007e*/ 	.short	0x00ff


	//----- nvinfo : EIATTR_NUM_BARRIERS
	.align		4
        /*0080*/ 	.byte	0x02, 0x4c
        /*0082*/ 	.byte	0x01
	.zero		1


	//----- nvinfo : EIATTR_MERCURY_ISA_VERSION
	.align		4
        /*0084*/ 	.byte	0x03, 0x5f
        /*0086*/ 	.short	0x0101


	//----- nvinfo : EIATTR_VRC_CTA_INIT_COUNT
	.align		4
        /*0088*/ 	.byte	0x02, 0x4a
	.zero		1
	.zero		1


	//----- nvinfo : EIATTR_EXIT_INSTR_OFFSETS
	.align		4
        /*008c*/ 	.byte	0x04, 0x1c
        /*008e*/ 	.short	(.L_29 - .L_28)


	//   ....[0]....
.L_28:
        /*0090*/ 	.word	0x00001410


	//   ....[1]....
        /*0094*/ 	.word	0x00001490


	//   ....[2]....
        /*0098*/ 	.word	0x00002130


	//----- nvinfo : EIATTR_CRS_STACK_SIZE
	.align		4
.L_29:
        /*009c*/ 	.byte	0x04, 0x1e
        /*009e*/ 	.short	(.L_31 - .L_30)
.L_30:
        /*00a0*/ 	.word	0x00000000


	//----- nvinfo : EIATTR_CBANK_PARAM_SIZE
	.align		4
.L_31:
        /*00a4*/ 	.byte	0x03, 0x19
        /*00a6*/ 	.short	0x0030


	//----- nvinfo : EIATTR_PARAM_CBANK
	.align		4
        /*00a8*/ 	.byte	0x04, 0x0a
        /*00aa*/ 	.short	(.L_33 - .L_32)
	.align		4
.L_32:
        /*00ac*/ 	.word	index@(.nv.constant0._Z14make_iterationPKiS0_PiiiS1_S1_)
        /*00b0*/ 	.short	0x0380
        /*00b2*/ 	.short	0x0030


	//----- nvinfo : EIATTR_SW_WAR
	.align		4
.L_33:
        /*00b4*/ 	.byte	0x04, 0x36
        /*00b6*/ 	.short	(.L_35 - .L_34)
.L_34:
        /*00b8*/ 	.word	0x00000008
.L_35:


//--------------------- .nv.info._Z21make_iteration_singlePKiS0_PiiiS1_ --------------------------
	.section	.nv.info._Z21make_iteration_singlePKiS0_PiiiS1_,"",@"SHT_CUDA_INFO"
	.sectionflags	@""
	.align	4


	//----- nvinfo : EIATTR_CUDA_API_VERSION
	.align		4
        /*0000*/ 	.byte	0x04, 0x37
        /*0002*/ 	.short	(.L_37 - .L_36)
.L_36:
        /*0004*/ 	.word	0x00000082


	//----- nvinfo : EIATTR_KPARAM_INFO
	.align		4
.L_37:
        /*0008*/ 	.byte	0x04, 0x17
        /*000a*/ 	.short	(.L_39 - .L_38)
.L_38:
        /*000c*/ 	.word	0x00000000
        /*0010*/ 	.short	0x0005
        /*0012*/ 	.short	0x0020
        /*0014*/ 	.byte	0x00, 0xf5, 0x21, 0x00


	//----- nvinfo : EIATTR_KPARAM_INFO
	.align		4
.L_39:
        /*0018*/ 	.byte	0x04, 0x17
        /*001a*/ 	.short	(.L_41 - .L_40)
.L_40:
        /*001c*/ 	.word	0x00000000
        /*0020*/ 	.short	0x0004
        /*0022*/ 	.short	0x001c
        /*0024*/ 	.byte	0x00, 0xf0, 0x11, 0x00


	//----- nvinfo : EIATTR_KPARAM_INFO
	.align		4
.L_41:
        /*0028*/ 	.byte	0x04, 0x17
        /*002a*/ 	.short	(.L_43 - .L_42)
.L_42:
        /*002c*/ 	.word	0x00000000
        /*0030*/ 	.short	0x0003
        /*0032*/ 	.short	0x0018
        /*0034*/ 	.byte	0x00, 0xf0, 0x11, 0x00


	//----- nvinfo : EIATTR_KPARAM_INFO
	.align		4
.L_43:
        /*0038*/ 	.byte	0x04, 0x17
        /*003a*/ 	.short	(.L_45 - .L_44)
.L_44:
        /*003c*/ 	.word	0x00000000
        /*0040*/ 	.short	0x0002
        /*0042*/ 	.short	0x0010
        /*0044*/ 	.byte	0x00, 0xf5, 0x21, 0x00


	//----- nvinfo : EIATTR_KPARAM_INFO
	.align		4
.L_45:
        /*0048*/ 	.byte	0x04, 0x17
        /*004a*/ 	.short	(.L_47 - .L_46)
.L_46:
        /*004c*/ 	.word	0x00000000
        /*0050*/ 	.short	0x0001
        /*0052*/ 	.short	0x0008
        /*0054*/ 	.byte	0x00, 0xf5, 0x21, 0x00


	//----- nvinfo : EIATTR_KPARAM_INFO
	.align		4
.L_47:
        /*0058*/ 	.byte	0x04, 0x17
        /*005a*/ 	.short	(.L_49 - .L_48)
.L_48:
        /*005c*/ 	.word	0x00000000
        /*0060*/ 	.short	0x0000
        /*0062*/ 	.short	0x0000
        /*0064*/ 	.byte	0x00, 0xf5, 0x21, 0x00


	//----- nvinfo : EIATTR_SPARSE_MMA_MASK
	.align		4
.L_49:
        /*0068*/ 	.byte	0x03, 0x50
        /*006a*/ 	.short	0x0000


	//----- nvinfo : EIATTR_MAXREG_COUNT
	.align		4
        /*006c*/ 	.byte	0x03, 0x1b
        /*006e*/ 	.short	0x00ff


	//----- nvinfo : EIATTR_MERCURY_ISA_VERSION
	.align		4
        /*0070*/ 	.byte	0x03, 0x5f
        /*0072*/ 	.short	0x0101


	//----- nvinfo : EIATTR_VRC_CTA_INIT_COUNT
	.align		4
        /*0074*/ 	.byte	0x02, 0x4a
	.zero		1
	.zero		1


	//----- nvinfo : EIATTR_EXIT_INSTR_OFFSETS
	.align		4
        /*0078*/ 	.byte	0x04, 0x1c
        /*007a*/ 	.short	(.L_51 - .L_50)


	//   ....[0]....
.L_50:
        /*007c*/ 	.word	0x00000fe0


	//----- nvinfo : EIATTR_CBANK_PARAM_SIZE
	.align		4
.L_51:
        /*0080*/ 	.byte	0x03, 0x19
        /*0082*/ 	.short	0x0028


	//----- nvinfo : EIATTR_PARAM_CBANK
	.align		4
        /*0084*/ 	.byte	0x04, 0x0a
        /*0086*/ 	.short	(.L_53 - .L_52)
	.align		4
.L_52:
        /*0088*/ 	.word	index@(.nv.constant0._Z21make_iteration_singlePKiS0_PiiiS1_)
        /*008c*/ 	.short	0x0380
        /*008e*/ 	.short	0x0028


	//----- nvinfo : EIATTR_SW_WAR
	.align		4
.L_53:
        /*0090*/ 	.byte	0x04, 0x36
        /*0092*/ 	.short	(.L_55 - .L_54)
.L_54:
        /*0094*/ 	.word	0x00000008
.L_55:


//--------------------- .nv.callgraph             --------------------------
	.section	.nv.callgraph,"",@"SHT_CUDA_CALLGRAPH"
	.align	4
	.sectionentsize	8
	.align		4
        /*0000*/ 	.word	0x00000000
	.align		4
        /*0004*/ 	.word	0xffffffff
	.align		4
        /*0008*/ 	.word	0x00000000
	.align		4
        /*000c*/ 	.word	0xfffffffe
	.align		4
        /*0010*/ 	.word	0x00000000
	.align		4
        /*0014*/ 	.word	0xfffffffd
	.align		4
        /*0018*/ 	.word	0x00000000
	.align		4
        /*001c*/ 	.word	0xfffffffc


//--------------------- .text._Z14make_iterationPKiS0_PiiiS1_S1_ --------------------------
	.section	.text._Z14make_iterationPKiS0_PiiiS1_S1_,"ax",@progbits
	.align	128
        .global         _Z14make_iterationPKiS0_PiiiS1_S1_
        .type           _Z14make_iterationPKiS0_PiiiS1_S1_,@function
        .size           _Z14make_iterationPKiS0_PiiiS1_S1_,(.L_x_37 - _Z14make_iterationPKiS0_PiiiS1_S1_)
        .other          _Z14make_iterationPKiS0_PiiiS1_S1_,@"STO_CUDA_ENTRY STV_DEFAULT"
_Z14make_iterationPKiS0_PiiiS1_S1_:
.text._Z14make_iterationPKiS0_PiiiS1_S1_:
[----:B------:R-:W-:Y:S01]  /*0000*/  LDC R1, c[0x0][0x37c] ;  /* 0x0000df00ff017b82 */ /* 0x000fe20000000800 */
[----:B------:R-:W0:Y:S07]  /*0010*/  S2R R2, SR_TID.Y ;  /* 0x0000000000027919 */ /* 0x000e2e0000002200 */
[----:B------:R-:W0:Y:S01]  /*0020*/  S2UR UR7, SR_CTAID.Y ;  /* 0x00000000000779c3 */ /* 0x000e220000002600 */
[----:B------:R-:W1:Y:S01]  /*0030*/  LDCU.64 UR8, c[0x0][0x358] ;  /* 0x00006b00ff0877ac */ /* 0x000e620008000a00 */
[----:B------:R-:W2:Y:S01]  /*0040*/  S2R R3, SR_TID.X ;  /* 0x0000000000037919 */ /* 0x000ea20000002100 */
[----:B------:R-:W2:Y:S05]  /*0050*/  S2R R4, SR_CTAID.X ;  /* 0x0000000000047919 */ /* 0x000eaa0000002500 */
[----:B------:R-:W0:Y:S01]  /*0060*/  LDC R9, c[0x0][0x364] ;  /* 0x0000d900ff097b82 */ /* 0x000e220000000800 */
[----:B------:R-:W2:Y:S07]  /*0070*/  LDCU UR4, c[0x0][0x360] ;  /* 0x00006c00ff0477ac */ /* 0x000eae0008000800 */
[----:B------:R-:W3:Y:S08]  /*0080*/  LDC R12, c[0x0][0x398] ;  /* 0x0000e600ff0c7b82 */ /* 0x000ef00000000800 */
[----:B------:R-:W4:Y:S01]  /*0090*/  LDC.64 R6, c[0x0][0x388] ;  /* 0x0000e200ff067b82 */ /* 0x000f220000000a00 */
[----:B0-----:R-:W-:-:S02]  /*00a0*/  IMAD R9, R9, UR7, R2 ;  /* 0x0000000709097c24 */ /* 0x001fc4000f8e0202 */
[----:B--2---:R-:W-:-:S04]  /*00b0*/  IMAD R10, R4, UR4, R3 ;  /* 0x00000004040a7c24 */ /* 0x004fc8000f8e0203 */
[----:B---3--:R-:W-:-:S04]  /*00c0*/  IMAD R0, R9, R12, R10 ;  /* 0x0000000c09007224 */ /* 0x008fc800078e020a */
[----:B----4-:R-:W-:-:S06]  /*00d0*/  IMAD.WIDE R6, R0, 0x4, R6 ;  /* 0x0000000400067825 */ /* 0x010fcc00078e0206 */
[----:B-1----:R-:W2:Y:S01]  /*00e0*/  LDG.E R6, desc[UR8][R6.64] ;  /* 0x0000000806067981 */ /* 0x002ea2000c1e1900 */
[----:B------:R-:W0:Y:S01]  /*00f0*/  S2UR UR5, SR_CgaCtaId ;  /* 0x00000000000579c3 */ /* 0x000e220000008800 */
[----:B------:R-:W-:Y:S01]  /*0100*/  UMOV UR4, 0x400 ;  /* 0x0000040000047882 */ /* 0x000fe20000000000 */
[----:B------:R-:W-:Y:S01]  /*0110*/  BSSY.RECONVERGENT B2, `(.L_x_0) ;  /* 0x00000e7000027945 */ /* 0x000fe20003800200 */
[----:B0-----:R-:W-:-:S06]  /*0120*/  ULEA UR4, UR5, UR4, 0x18 ;  /* 0x0000000405047291 */ /* 0x001fcc000f8ec0ff */
[----:B------:R-:W-:-:S05]  /*0130*/  LEA R8, R2, UR4, 0x6 ;  /* 0x0000000402087c11 */ /* 0x000fca000f8e30ff */
[----:B------:R-:W-:-:S05]  /*0140*/  IMAD R5, R3, 0x4, R8 ;  /* 0x0000000403057824 */ /* 0x000fca00078e0208 */
[----:B------:R0:W-:Y:S01]  /*0150*/  STS [R5], RZ ;  /* 0x000000ff05007388 */ /* 0x0001e20000000800 */
[----:B--2---:R-:W-:-:S13]  /*0160*/  ISETP.GE.AND P0, PT, R6, 0x1, PT ;  /* 0x000000010600780c */ /* 0x004fda0003f06270 */
[----:B------:R-:W-:-:S05]  /*0170*/  @P0 VIADD R8, R6, 0xffffffff ;  /* 0xffffffff06080836 */ /* 0x000fca0000000000 */
[----:B------:R-:W-:-:S04]  /*0180*/  @P0 ISETP.NE.AND P1, PT, R8, RZ, PT ;  /* 0x000000ff0800020c */ /* 0x000fc80003f25270 */
[----:B------:R-:W-:Y:S01]  /*0190*/  @P0 SEL R11, R8, 0xffffffe2, P1 ;  /* 0xffffffe2080b0807 */ /* 0x000fe20000800000 */
[----:B0-----:R-:W-:Y:S08]  /*01a0*/  @P0 BRA `(.L_x_1) ;  /* 0x0000000c00740947 */ /* 0x001ff00003800000 */
[----:B------:R-:W-:-:S13]  /*01b0*/  ISETP.GT.AND P0, PT, R6, -0x1, PT ;  /* 0xffffffff0600780c */ /* 0x000fda0003f04270 */
[----:B------:R-:W-:Y:S01]  /*01c0*/  @!P0 VIADD R11, R6, 0x1 ;  /* 0x00000001060b8836 */ /* 0x000fe20000000000 */
[----:B------:R-:W-:Y:S06]  /*01d0*/  @!P0 BRA `(.L_x_1) ;  /* 0x0000000c00688947 */ /* 0x000fec0003800000 */
[C---:B------:R-:W-:Y:S01]  /*01e0*/  VIMNMX.U32 R6, PT, PT, R9.reuse, 0x1, !PT ;  /* 0x0000000109067848 */ /* 0x040fe20007fe0000 */
[----:B------:R-:W-:Y:S01]  /*01f0*/  BSSY.RECONVERGENT B1, `(.L_x_2) ;  /* 0x00000d0000017945 */ /* 0x000fe20003800200 */
[----:B------:R-:W-:Y:S01]  /*0200*/  IADD3 R7, PT, PT, R12, -0x1, RZ ;  /* 0xffffffff0c077810 */ /* 0x000fe20007ffe0ff */
[----:B------:R-:W-:Y:S02]  /*0210*/  IMAD.MOV.U32 R13, RZ, RZ, RZ ;  /* 0x000000ffff0d7224 */ /* 0x000fe400078e00ff */
[----:B------:R-:W-:Y:S01]  /*0220*/  VIADD R11, R6, 0xffffffff ;  /* 0xffffffff060b7836 */ /* 0x000fe20000000000 */
[----:B------:R-:W-:-:S04]  /*0230*/  VIADDMNMX R6, R9, 0x1, R7, PT ;  /* 0x0000000109067846 */ /* 0x000fc80003800107 */
[----:B------:R-:W-:-:S13]  /*0240*/  ISETP.GT.AND P0, PT, R11, R6, PT ;  /* 0x000000060b00720c */ /* 0x000fda0003f04270 */
[----:B------:R-:W-:Y:S05]  /*0250*/  @P0 BRA `(.L_x_3) ;  /* 0x0000000c00240947 */ /* 0x000fea0003800000 */
[----:B------:R-:W0:Y:S01]  /*0260*/  LDC.64 R14, c[0x0][0x388] ;  /* 0x0000e200ff0e7b82 */ /* 0x000e220000000a00 */
[C---:B------:R-:W-:Y:S01]  /*0270*/  VIADDMNMX R7, R10.reuse, 0x1, R7, PT ;  /* 0x000000010a077846 */ /* 0x040fe20003800107 */
[----:B------:R-:W-:Y:S01]  /*0280*/  HFMA2 R13, -RZ, RZ, 0, 0 ;  /* 0x00000000ff0d7431 */ /* 0x000fe200000001ff */
[----:B------:R-:W-:-:S05]  /*0290*/  VIMNMX R8, PT, PT, R10, 0x1, !PT ;  /* 0x000000010a087848 */ /* 0x000fca0007fe0100 */
[----:B------:R-:W-:-:S04]  /*02a0*/  IMAD.IADD R9, R7, 0x1, -R8 ;  /* 0x0000000107097824 */ /* 0x000fc800078e0a08 */
[C---:B------:R-:W-:Y:S01]  /*02b0*/  VIADD R12, R9.reuse, 0x2 ;  /* 0x00000002090c7836 */ /* 0x040fe20000000000 */
[----:B------:R-:W-:Y:S01]  /*02c0*/  IADD3 R10, PT, PT, R9, 0x1, RZ ;  /* 0x00000001090a7810 */ /* 0x000fe20007ffe0ff */
[----:B------:R-:W-:-:S03]  /*02d0*/  IMAD.MOV.U32 R9, RZ, RZ, R11 ;  /* 0x000000ffff097224 */ /* 0x000fc600078e000b */
[C---:B------:R-:W-:Y:S02]  /*02e0*/  LOP3.LUT R16, R12.reuse, 0xfffffff0, RZ, 0xc0, !PT ;  /* 0xfffffff00c107812 */ /* 0x040fe400078ec0ff */
[C---:B------:R-:W-:Y:S02]  /*02f0*/  LOP3.LUT R18, R12.reuse, 0xf, RZ, 0xc0, !PT ;  /* 0x0000000f0c127812 */ /* 0x040fe400078ec0ff */
[C---:B------:R-:W-:Y:S02]  /*0300*/  LOP3.LUT R19, R12.reuse, 0x7, RZ, 0xc0, !PT ;  /* 0x000000070c137812 */ /* 0x040fe400078ec0ff */
[----:B------:R-:W-:Y:S01]  /*0310*/  LOP3.LUT R11, R12, 0x3, RZ, 0xc0, !PT ;  /* 0x000000030c0b7812 */ /* 0x000fe200078ec0ff */
[----:B------:R-:W-:Y:S01]  /*0320*/  IMAD.MOV R12, RZ, RZ, -R16 ;  /* 0x000000ffff0c7224 */ /* 0x000fe200078e0a10 */
[----:B0-----:R-:W-:-:S05]  /*0330*/  IADD3 R14, P0, PT, R14, 0x20, RZ ;  /* 0x000000200e0e7810 */ /* 0x001fca0007f1e0ff */
[----:B------:R-:W-:Y:S01]  /*0340*/  IMAD.X R15, RZ, RZ, R15, P0 ;  /* 0x000000ffff0f7224 */ /* 0x000fe200000e060f */
[----:B------:R-:W-:Y:S01]  /*0350*/  ISETP.GE.U32.AND P0, PT, R10, 0xf, PT ;  /* 0x0000000f0a00780c */ /* 0x000fe20003f06070 */
[----:B------:R-:W-:-:S12]  /*0360*/  VIADD R10, R8, 0xffffffff ;  /* 0xffffffff080a7836 */ /* 0x000fd80000000000 */
.L_x_14:
[----:B------:R-:W-:Y:S01]  /*0370*/  ISETP.GT.AND P1, PT, R10, R7, PT ;  /* 0x000000070a00720c */ /* 0x000fe20003f24270 */
[----:B------:R-:W-:-:S12]  /*0380*/  BSSY.RECONVERGENT B0, `(.L_x_4) ;  /* 0x00000b3000007945 */ /* 0x000fd80003800200 */
[----:B------:R-:W-:Y:S05]  /*0390*/  @P1 BRA `(.L_x_5) ;  /* 0x0000000800c41947 */ /* 0x000fea0003800000 */
[----:B------:R-:W-:Y:S01]  /*03a0*/  BSSY.RECONVERGENT B3, `(.L_x_6) ;  /* 0x0000050000037945 */ /* 0x000fe20003800200 */
[----:B------:R-:W-:-:S03]  /*03b0*/  MOV R20, R10 ;  /* 0x0000000a00147202 */ /* 0x000fc60000000f00 */
[----:B------:R-:W-:Y:S05]  /*03c0*/  @!P0 BRA `(.L_x_7) ;  /* 0x0000000400348947 */ /* 0x000fea0003800000 */
[----:B------:R-:W0:Y:S01]  /*03d0*/  LDCU UR4, c[0x0][0x398] ;  /* 0x00007300ff0477ac */ /* 0x000e220008000800 */
[----:B------:R-:W-:Y:S01]  /*03e0*/  BSSY.RECONVERGENT B4, `(.L_x_8) ;  /* 0x000004a000047945 */ /* 0x000fe20003800200 */
[----:B------:R-:W-:Y:S02]  /*03f0*/  IMAD.MOV.U32 R21, RZ, RZ, R12 ;  /* 0x000000ffff157224 */ /* 0x000fe400078e000c */
[----:B------:R-:W-:Y:S02]  /*0400*/  IMAD.MOV.U32 R20, RZ, RZ, R8 ;  /* 0x000000ffff147224 */ /* 0x000fe400078e0008 */
[----:B0-----:R-:W-:-:S07]  /*0410*/  IMAD R23, R9, UR4, R10 ;  /* 0x0000000409177c24 */ /* 0x001fce000f8e020a */
.L_x_9:
[----:B------:R-:W-:-:S05]  /*0420*/  IMAD.WIDE R16, R23, 0x4, R14 ;  /* 0x0000000417107825 */ /* 0x000fca00078e020e */
[----:B------:R-:W2:Y:S04]  /*0430*/  LDG.E R22, desc[UR8][R16.64+-0x20] ;  /* 0xffffe00810167981 */ /* 0x000ea8000c1e1900 */
[----:B------:R-:W3:Y:S04]  /*0440*/  LDG.E R25, desc[UR8][R16.64+-0x1c] ;  /* 0xffffe40810197981 */ /* 0x000ee8000c1e1900 */
[----:B------:R-:W4:Y:S04]  /*0450*/  LDG.E R24, desc[UR8][R16.64+-0x18] ;  /* 0xffffe80810187981 */ /* 0x000f28000c1e1900 */
[----:B------:R-:W5:Y:S01]  /*0460*/  LDG.E R27, desc[UR8][R16.64+-0x10] ;  /* 0xfffff008101b7981 */ /* 0x000f62000c1e1900 */
[----:B--2---:R-:W-:-:S03]  /*0470*/  ISETP.GT.AND P1, PT, R22, RZ, PT ;  /* 0x000000ff1600720c */ /* 0x004fc60003f24270 */
[----:B------:R-:W2:Y:S01]  /*0480*/  LDG.E R22, desc[UR8][R16.64+-0x14] ;  /* 0xffffec0810167981 */ /* 0x000ea2000c1e1900 */
[----:B---3--:R-:W-:Y:S02]  /*0490*/  ISETP.GT.AND P2, PT, R25, RZ, PT ;  /* 0x000000ff1900720c */ /* 0x008fe40003f44270 */
[----:B------:R-:W-:-:S07]  /*04a0*/  IADD3 R25, PT, PT, R13, 0x1, RZ ;  /* 0x000000010d197810 */ /* 0x000fce0007ffe0ff */
[----:B------:R-:W-:Y:S02]  /*04b0*/  @!P1 IMAD.MOV R25, RZ, RZ, R13 ;  /* 0x000000ffff199224 */ /* 0x000fe400078e020d */
[----:B------:R-:W3:Y:S01]  /*04c0*/  LDG.E R13, desc[UR8][R16.64+-0xc] ;  /* 0xfffff408100d7981 */ /* 0x000ee2000c1e1900 */
[----:B----4-:R-:W-:Y:S01]  /*04d0*/  ISETP.GT.AND P1, PT, R24, RZ, PT ;  /* 0x000000ff1800720c */ /* 0x010fe20003f24270 */
[C---:B------:R-:W-:Y:S01]  /*04e0*/  VIADD R26, R25.reuse, 0x1 ;  /* 0x00000001191a7836 */ /* 0x040fe20000000000 */
[----:B------:R-:W-:Y:S01]  /*04f0*/  @!P2 IADD3 R26, PT, PT, R25, RZ, RZ ;  /* 0x000000ff191aa210 */ /* 0x000fe20007ffe0ff */
[----:B------:R-:W4:Y:S01]  /*0500*/  LDG.E R24, desc[UR8][R16.64+-0x8] ;  /* 0xfffff80810187981 */ /* 0x000f22000c1e1900 */
[----:B--2---:R-:W-:-:S03]  /*0510*/  ISETP.GT.AND P2, PT, R22, RZ, PT ;  /* 0x000000ff1600720c */ /* 0x004fc60003f44270 */
[----:B------:R-:W-:-:S06]  /*0520*/  VIADD R22, R26, 0x1 ;  /* 0x000000011a167836 */ /* 0x000fcc0000000000 */
[----:B------:R-:W-:Y:S01]  /*0530*/  @!P1 IMAD.MOV R22, RZ, RZ, R26 ;  /* 0x000000ffff169224 */ /* 0x000fe200078e021a */
[----:B-----5:R-:W-:Y:S02]  /*0540*/  ISETP.GT.AND P1, PT, R27, RZ, PT ;  /* 0x000000ff1b00720c */ /* 0x020fe40003f24270 */
[----:B------:R-:W2:Y:S02]  /*0550*/  LDG.E R27, desc[UR8][R16.64] ;  /* 0x00000008101b7981 */ /* 0x000ea4000c1e1900 */
[----:B------:R-:W-:Y:S01]  /*0560*/  IADD3 R25, PT, PT, R22, 0x1, RZ ;  /* 0x0000000116197810 */ /* 0x000fe20007ffe0ff */
[----:B------:R-:W-:Y:S02]  /*0570*/  @!P2 IMAD.MOV R25, RZ, RZ, R22 ;  /* 0x000000ffff19a224 */ /* 0x000fe400078e0216 */
[----:B------:R-:W5:Y:S01]  /*0580*/  LDG.E R22, desc[UR8][R16.64+-0x4] ;  /* 0xfffffc0810167981 */ /* 0x000f62000c1e1900 */
[----:B---3--:R-:W-:Y:S01]  /*0590*/  ISETP.GT.AND P2, PT, R13, RZ, PT ;  /* 0x000000ff0d00720c */ /* 0x008fe20003f44270 */
[----:B------:R-:W-:-:S04]  /*05a0*/  VIADD R13, R25, 0x1 ;  /* 0x00000001190d7836 */ /* 0x000fc80000000000 */
[----:B------:R-:W-:Y:S02]  /*05b0*/  @!P1 IADD3 R13, PT, PT, R25, RZ, RZ ;  /* 0x000000ff190d9210 */ /* 0x000fe40007ffe0ff */
[----:B------:R-:W3:Y:S03]  /*05c0*/  LDG.E R25, desc[UR8][R16.64+0x4] ;  /* 0x0000040810197981 */ /* 0x000ee6000c1e1900 */
[----:B------:R-:W-:-:S03]  /*05d0*/  VIADD R26, R13, 0x1 ;  /* 0x000000010d1a7836 */ /* 0x000fc60000000000 */
[----:B------:R-:W-:Y:S02]  /*05e0*/  @!P2 IMAD.MOV R26, RZ, RZ, R13 ;  /* 0x000000ffff1aa224 */ /* 0x000fe400078e020d */
[----:B------:R-:W3:Y:S01]  /*05f0*/  LDG.E R13, desc[UR8][R16.64+0x8] ;  /* 0x00000808100d7981 */ /* 0x000ee2000c1e1900 */
[----:B----4-:R-:W-:Y:S02]  /*0600*/  ISETP.GT.AND P1, PT, R24, RZ, PT ;  /* 0x000000ff1800720c */ /* 0x010fe40003f24270 */
[----:B-----5:R-:W-:Y:S02]  /*0610*/  ISETP.GT.AND P2, PT, R22, RZ, PT ;  /* 0x000000ff1600720c */ /* 0x020fe40003f44270 */
[----:B------:R-:W-:-:S09]  /*0620*/  IADD3 R22, PT, PT, R26, 0x1, RZ ;  /* 0x000000011a167810 */ /* 0x000fd20007ffe0ff */
[----:B------:R-:W-:Y:S01]  /*0630*/  @!P1 IMAD.MOV R22, RZ, RZ, R26 ;  /* 0x000000ffff169224 */ /* 0x000fe200078e021a */
[----:B--2---:R-:W-:Y:S01]  /*0640*/  ISETP.GT.AND P1, PT, R27, RZ, PT ;  /* 0x000000ff1b00720c */ /* 0x004fe20003f24270 */
[----:B------:R-:W2:Y:S02]  /*0650*/  LDG.E R26, desc[UR8][R16.64+0x10] ;  /* 0x00001008101a7981 */ /* 0x000ea4000c1e1900 */
[C---:B------:R-:W-:Y:S02]  /*0660*/  VIADD R24, R22.reuse, 0x1 ;  /* 0x0000000116187836 */ /* 0x040fe40000000000 */
[----:B------:R0:W4:Y:S01]  /*0670*/  LDG.E R27, desc[UR8][R16.64+0x1c] ;  /* 0x00001c08101b7981 */ /* 0x000122000c1e1900 */
[----:B------:R-:W-:-:S03]  /*0680*/  @!P2 IADD3 R24, PT, PT, R22, RZ, RZ ;  /* 0x000000ff1618a210 */ /* 0x000fc60007ffe0ff */
[----:B------:R-:W5:Y:S01]  /*0690*/  LDG.E R22, desc[UR8][R16.64+0xc] ;  /* 0x00000c0810167981 */ /* 0x000f62000c1e1900 */
[----:B---3--:R-:W-:Y:S01]  /*06a0*/  ISETP.GT.AND P2, PT, R25, RZ, PT ;  /* 0x000000ff1900720c */ /* 0x008fe20003f44270 */
[----:B------:R-:W-:Y:S02]  /*06b0*/  VIADD R25, R24, 0x1 ;  /* 0x0000000118197836 */ /* 0x000fe40000000000 */
[----:B------:R-:W-:-:S05]  /*06c0*/  @!P1 IMAD.MOV R25, RZ, RZ, R24 ;  /* 0x000000ffff199224 */ /* 0x000fca00078e0218 */
[----:B------:R-:W-:-:S05]  /*06d0*/  IADD3 R24, PT, PT, R25, 0x1, RZ ;  /* 0x0000000119187810 */ /* 0x000fca0007ffe0ff */
[----:B------:R-:W-:Y:S02]  /*06e0*/  @!P2 IMAD.MOV R24, RZ, RZ, R25 ;  /* 0x000000ffff18a224 */ /* 0x000fe400078e0219 */
[----:B------:R-:W3:Y:S01]  /*06f0*/  LDG.E R25, desc[UR8][R16.64+0x14] ;  /* 0x0000140810197981 */ /* 0x000ee2000c1e1900 */
[----:B------:R-:W-:-:S03]  /*0700*/  ISETP.GT.AND P1, PT, R13, RZ, PT ;  /* 0x000000ff0d00720c */ /* 0x000fc60003f24270 */
[----:B------:R-:W4:Y:S01]  /*0710*/  LDG.E R13, desc[UR8][R16.64+0x18] ;  /* 0x00001808100d7981 */ /* 0x000f22000c1e1900 */
[----:B------:R-:W-:Y:S02]  /*0720*/  VIADD R21, R21, 0x10 ;  /* 0x0000001015157836 */ /* 0x000fe40000000000 */
[----:B------:R-:W-:Y:S02]  /*0730*/  VIADD R20, R20, 0x10 ;  /* 0x0000001014147836 */ /* 0x000fe40000000000 */
[----:B------:R-:W-:Y:S01]  /*0740*/  VIADD R23, R23, 0x10 ;  /* 0x0000001017177836 */ /* 0x000fe20000000000 */
[----:B-----5:R-:W-:Y:S01]  /*0750*/  ISETP.GT.AND P2, PT, R22, RZ, PT ;  /* 0x000000ff1600720c */ /* 0x020fe20003f44270 */
[----:B------:R-:W-:-:S03]  /*0760*/  VIADD R22, R24, 0x1 ;  /* 0x0000000118167836 */ /* 0x000fc60000000000 */
[----:B------:R-:W-:Y:S02]  /*0770*/  @!P1 IADD3 R22, PT, PT, R24, RZ, RZ ;  /* 0x000000ff18169210 */ /* 0x000fe40007ffe0ff */
[----:B--2---:R-:W-:-:S03]  /*0780*/  ISETP.GT.AND P1, PT, R26, RZ, PT ;  /* 0x000000ff1a00720c */ /* 0x004fc60003f24270 */
[----:B------:R-:W-:-:S04]  /*0790*/  VIADD R24, R22, 0x1 ;  /* 0x0000000116187836 */ /* 0x000fc80000000000 */
[----:B------:R-:W-:Y:S01]  /*07a0*/  @!P2 IMAD.MOV R24, RZ, RZ, R22 ;  /* 0x000000ffff18a224 */ /* 0x000fe200078e0216 */
[----:B---3--:R-:W-:-:S04]  /*07b0*/  ISETP.GT.AND P2, PT, R25, RZ, PT ;  /* 0x000000ff1900720c */ /* 0x008fc80003f44270 */
[----:B------:R-:W-:Y:S01]  /*07c0*/  IADD3 R22, PT, PT, R24, 0x1, RZ ;  /* 0x0000000118167810 */ /* 0x000fe20007ffe0ff */
[----:B------:R-:W-:Y:S01]  /*07d0*/  @!P1 IMAD.MOV R22, RZ, RZ, R24 ;  /* 0x000000ffff169224 */ /* 0x000fe200078e0218 */
[----:B----4-:R-:W-:-:S03]  /*07e0*/  ISETP.GT.AND P1, PT, R13, RZ, PT ;  /* 0x000000ff0d00720c */ /* 0x010fc60003f24270 */
[----:B------:R-:W-:-:S04]  /*07f0*/  VIADD R13, R22, 0x1 ;  /* 0x00000001160d7836 */ /* 0x000fc80000000000 */
[----:B------:R-:W-:-:S05]  /*0800*/  @!P2 IADD3 R13, PT, PT, R22, RZ, RZ ;  /* 0x000000ff160da210 */ /* 0x000fca0007ffe0ff */
[C---:B0-----:R-:W-:Y:S01]  /*0810*/  VIADD R16, R13.reuse, 0x1 ;  /* 0x000000010d107836 */ /* 0x041fe20000000000 */
[----:B------:R-:W-:Y:S02]  /*0820*/  @!P1 IADD3 R16, PT, PT, R13, RZ, RZ ;  /* 0x000000ff0d109210 */ /* 0x000fe40007ffe0ff */
[----:B------:R-:W-:Y:S02]  /*0830*/  ISETP.NE.AND P1, PT, R21, RZ, PT ;  /* 0x000000ff1500720c */ /* 0x000fe40003f25270 */
[----:B------:R-:W-:Y:S01]  /*0840*/  ISETP.GT.AND P2, PT, R27, RZ, PT ;  /* 0x000000ff1b00720c */ /* 0x000fe20003f44270 */
[----:B------:R-:W-:-:S12]  /*0850*/  VIADD R13, R16, 0x1 ;  /* 0x00000001100d7836 */ /* 0x000fd80000000000 */
[----:B------:R-:W-:Y:S01]  /*0860*/  @!P2 IADD3 R13, PT, PT, R16, RZ, RZ ;  /* 0x000000ff100da210 */ /* 0x000fe20007ffe0ff */
[----:B------:R-:W-:Y:S06]  /*0870*/  @P1 BRA `(.L_x_9) ;  /* 0xfffffff800e81947 */ /* 0x000fec000383ffff */
[----:B------:R-:W-:Y:S05]  /*0880*/  BSYNC.RECONVERGENT B4 ;  /* 0x0000000000047941 */ /* 0x000fea0003800200 */
.L_x_8:
[----:B------:R-:W-:-:S07]  /*0890*/  VIADD R20, R20, 0xffffffff ;  /* 0xffffffff14147836 */ /* 0x000fce0000000000 */
.L_x_7:
[----:B------:R-:W-:Y:S05]  /*08a0*/  BSYNC.RECONVERGENT B3 ;  /* 0x0000000000037941 */ /* 0x000fea0003800200 */
.L_x_6:
[----:B------:R-:W-:-:S13]  /*08b0*/  ISETP.NE.AND P1, PT, R18, RZ, PT ;  /* 0x000000ff1200720c */ /* 0x000fda0003f25270 */
[----:B------:R-:W-:Y:S05]  /*08c0*/  @!P1 BRA `(.L_x_5) ;  /* 0x0000000400789947 */ /* 0x000fea0003800000 */
[----:B------:R-:W-:Y:S01]  /*08d0*/  IADD3 R16, PT, PT, R18, -0x1, RZ ;  /* 0xffffffff12107810 */ /* 0x000fe20007ffe0ff */
[----:B------:R-:W-:Y:S01]  /*08e0*/  BSSY.RECONVERGENT B3, `(.L_x_10) ;  /* 0x0000029000037945 */ /* 0x000fe20003800200 */
[----:B------:R-:W-:Y:S02]  /*08f0*/  ISETP.NE.AND P1, PT, R19, RZ, PT ;  /* 0x000000ff1300720c */ /* 0x000fe40003f25270 */
[----:B------:R-:W-:-:S13]  /*0900*/  ISETP.GE.U32.AND P2, PT, R16, 0x7, PT ;  /* 0x000000071000780c */ /* 0x000fda0003f46070 */
[----:B------:R-:W-:Y:S05]  /*0910*/  @!P2 BRA `(.L_x_11) ;  /* 0x000000000094a947 */ /* 0x000fea0003800000 */
[----:B------:R-:W0:Y:S01]  /*0920*/  LDC.64 R16, c[0x0][0x388] ;  /* 0x0000e200ff107b82 */ /* 0x000e220000000a00 */
[----:B------:R-:W1:Y:S02]  /*0930*/  LDCU UR4, c[0x0][0x398] ;  /* 0x00007300ff0477ac */ /* 0x000e640008000800 */
[----:B-1----:R-:W-:-:S04]  /*0940*/  IMAD R21, R9, UR4, R20 ;  /* 0x0000000409157c24 */ /* 0x002fc8000f8e0214 */
[----:B0-----:R-:W-:-:S05]  /*0950*/  IMAD.WIDE R16, R21, 0x4, R16 ;  /* 0x0000000415107825 */ /* 0x001fca00078e0210 */
[----:B------:R-:W2:Y:S04]  /*0960*/  LDG.E R21, desc[UR8][R16.64] ;  /* 0x0000000810157981 */ /* 0x000ea8000c1e1900 */
[----:B------:R-:W3:Y:S04]  /*0970*/  LDG.E R26, desc[UR8][R16.64+0x4] ;  /* 0x00000408101a7981 */ /* 0x000ee8000c1e1900 */
[----:B------:R-:W4:Y:S04]  /*0980*/  LDG.E R27, desc[UR8][R16.64+0x8] ;  /* 0x00000808101b7981 */ /* 0x000f28000c1e1900 */
[----:B------:R-:W5:Y:S04]  /*0990*/  LDG.E R24, desc[UR8][R16.64+0xc] ;  /* 0x00000c0810187981 */ /* 0x000f68000c1e1900 */
[----:B------:R-:W5:Y:S04]  /*09a0*/  LDG.E R23, desc[UR8][R16.64+0x10] ;  /* 0x0000100810177981 */ /* 0x000f68000c1e1900 */
[----:B------:R-:W5:Y:S04]  /*09b0*/  LDG.E R22, desc[UR8][R16.64+0x14] ;  /* 0x0000140810167981 */ /* 0x000f68000c1e1900 */
[----:B------:R-:W5:Y:S01]  /*09c0*/  LDG.E R25, desc[UR8][R16.64+0x1c] ;  /* 0x00001c0810197981 */ /* 0x000f62000c1e1900 */
[----:B--2---:R-:W-:-:S03]  /*09d0*/  ISETP.GT.AND P2, PT, R21, RZ, PT ;  /* 0x000000ff1500720c */ /* 0x004fc60003f44270 */
[----:B------:R0:W2:Y:S01]  /*09e0*/  LDG.E R21, desc[UR8][R16.64+0x18] ;  /* 0x0000180810157981 */ /* 0x0000a2000c1e1900 */
[----:B---3--:R-:W-:Y:S01]  /*09f0*/  ISETP.GT.AND P3, PT, R26, RZ, PT ;  /* 0x000000ff1a00720c */ /* 0x008fe20003f64270 */
[----:B------:R-:W-:-:S08]  /*0a00*/  VIADD R26, R13, 0x1 ;  /* 0x000000010d1a7836 */ /* 0x000fd00000000000 */
[----:B------:R-:W-:Y:S01]  /*0a10*/  @!P2 IMAD.MOV R26, RZ, RZ, R13 ;  /* 0x000000ffff1aa224 */ /* 0x000fe200078e020d */
[----:B----4-:R-:W-:-:S04]  /*0a20*/  ISETP.GT.AND P2, PT, R27, RZ, PT ;  /* 0x000000ff1b00720c */ /* 0x010fc80003f44270 */
[----:B------:R-:W-:Y:S01]  /*0a30*/  IADD3 R13, PT, PT, R26, 0x1, RZ ;  /* 0x000000011a0d7810 */ /* 0x000fe20007ffe0ff */
[----:B------:R-:W-:Y:S01]  /*0a40*/  @!P3 IMAD.MOV R13, RZ, RZ, R26 ;  /* 0x000000ffff0db224 */ /* 0x000fe200078e021a */
[----:B-----5:R-:W-:-:S03]  /*0a50*/  ISETP.GT.AND P3, PT, R24, RZ, PT ;  /* 0x000000ff1800720c */ /* 0x020fc60003f64270 */
[----:B------:R-:W-:-:S04]  /*0a60*/  VIADD R24, R13, 0x1 ;  /* 0x000000010d187836 */ /* 0x000fc80000000000 */
[----:B------:R-:W-:Y:S02]  /*0a70*/  @!P2 IADD3 R24, PT, PT, R13, RZ, RZ ;  /* 0x000000ff0d18a210 */ /* 0x000fe40007ffe0ff */
[----:B------:R-:W-:-:S03]  /*0a80*/  ISETP.GT.AND P2, PT, R23, RZ, PT ;  /* 0x000000ff1700720c */ /* 0x000fc60003f44270 */
[----:B------:R-:W-:Y:S02]  /*0a90*/  VIADD R13, R24, 0x1 ;  /* 0x00000001180d7836 */ /* 0x000fe40000000000 */
[----:B------:R-:W-:Y:S01]  /*0aa0*/  @!P3 IMAD.MOV R13, RZ, RZ, R24 ;  /* 0x000000ffff0db224 */ /* 0x000fe200078e0218 */
[----:B------:R-:W-:-:S04]  /*0ab0*/  ISETP.GT.AND P3, PT, R22, RZ, PT ;  /* 0x000000ff1600720c */ /* 0x000fc80003f64270 */
[----:B0-----:R-:W-:-:S03]  /*0ac0*/  IADD3 R16, PT, PT, R13, 0x1, RZ ;  /* 0x000000010d107810 */ /* 0x001fc60007ffe0ff */
[----:B------:R-:W-:-:S04]  /*0ad0*/  @!P2 IMAD.MOV R16, RZ, RZ, R13 ;  /* 0x000000ffff10a224 */ /* 0x000fc800078e020d */
[C---:B------:R-:W-:Y:S02]  /*0ae0*/  VIADD R13, R16.reuse, 0x1 ;  /* 0x00000001100d7836 */ /* 0x040fe40000000000 */
[----:B------:R-:W-:Y:S02]  /*0af0*/  @!P3 IADD3 R13, PT, PT, R16, RZ, RZ ;  /* 0x000000ff100db210 */ /* 0x000fe40007ffe0ff */
[----:B------:R-:W-:-:S03]  /*0b00*/  ISETP.GT.AND P3, PT, R25, RZ, PT ;  /* 0x000000ff1900720c */ /* 0x000fc60003f64270 */
[----:B------:R-:W-:Y:S02]  /*0b10*/  VIADD R16, R13, 0x1 ;  /* 0x000000010d107836 */ /* 0x000fe40000000000 */
[----:B------:R-:W-:Y:S01]  /*0b20*/  VIADD R20, R20, 0x8 ;  /* 0x0000000814147836 */ /* 0x000fe20000000000 */
[----:B--2---:R-:W-:-:S13]  /*0b30*/  ISETP.GT.AND P2, PT, R21, RZ, PT ;  /* 0x000000ff1500720c */ /* 0x004fda0003f44270 */
[----:B------:R-:W-:-:S05]  /*0b40*/  @!P2 IMAD.MOV R16, RZ, RZ, R13 ;  /* 0x000000ffff10a224 */ /* 0x000fca00078e020d */
[----:B------:R-:W-:Y:S01]  /*0b50*/  IADD3 R13, PT, PT, R16, 0x1, RZ ;  /* 0x00000001100d7810 */ /* 0x000fe20007ffe0ff */
[----:B------:R-:W-:-:S07]  /*0b60*/  @!P3 IMAD.MOV R13, RZ, RZ, R16 ;  /* 0x000000ffff0db224 */ /* 0x000fce00078e0210 */
.L_x_11:
[----:B------:R-:W-:Y:S05]  /*0b70*/  BSYNC.RECONVERGENT B3 ;  /* 0x0000000000037941 */ /* 0x000fea0003800200 */
.L_x_10:
        /* <DEDUP_REMOVED lines=13> */
[----:B------:R-:W5:Y:S01]  /*0c50*/  LDG.E R23, desc[UR8][R16.64+0xc] ;  /* 0x00000c0810177981 */ /* 0x000f62000c1e1900 */
[----:B------:R-:W-:Y:S01]  /*0c60*/  VIADD R20, R20, 0x4 ;  /* 0x0000000414147836 */ /* 0x000fe20000000000 */
[----:B--2---:R-:W-:-:S02]  /*0c70*/  ISETP.GT.AND P2, PT, R24, RZ, PT ;  /* 0x000000ff1800720c */ /* 0x004fc40003f44270 */
[----:B---3--:R-:W-:Y:S01]  /*0c80*/  ISETP.GT.AND P3, PT, R21, RZ, PT ;  /* 0x000000ff1500720c */ /* 0x008fe20003f64270 */
[----:B------:R-:W-:-:S10]  /*0c90*/  VIADD R21, R13, 0x1 ;  /* 0x000000010d157836 */ /* 0x000fd40000000000 */
[----:B------:R-:W-:Y:S01]  /*0ca0*/  @!P2 IMAD.MOV R21, RZ, RZ, R13 ;  /* 0x000000ffff15a224 */ /* 0x000fe200078e020d */
[----:B----4-:R-:W-:-:S04]  /*0cb0*/  ISETP.GT.AND P2, PT, R22, RZ, PT ;  /* 0x000000ff1600720c */ /* 0x010fc80003f44270 */
[----:B------:R-:W-:Y:S01]  /*0cc0*/  IADD3 R13, PT, PT, R21, 0x1, RZ ;  /* 0x00000001150d7810 */ /* 0x000fe20007ffe0ff */
[----:B------:R-:W-:Y:S01]  /*0cd0*/  @!P3 IMAD.MOV R13, RZ, RZ, R21 ;  /* 0x000000ffff0db224 */ /* 0x000fe200078e0215 */
[----:B-----5:R-:W-:-:S03]  /*0ce0*/  ISETP.GT.AND P3, PT, R23, RZ, PT ;  /* 0x000000ff1700720c */ /* 0x020fc60003f64270 */
[----:B------:R-:W-:-:S04]  /*0cf0*/  VIADD R21, R13, 0x1 ;  /* 0x000000010d157836 */ /* 0x000fc80000000000 */
[----:B------:R-:W-:-:S05]  /*0d00*/  @!P2 IADD3 R21, PT, PT, R13, RZ, RZ ;  /* 0x000000ff0d15a210 */ /* 0x000fca0007ffe0ff */
[C---:B------:R-:W-:Y:S01]  /*0d10*/  VIADD R13, R21.reuse, 0x1 ;  /* 0x00000001150d7836 */ /* 0x040fe20000000000 */
[----:B------:R-:W-:-:S07]  /*0d20*/  @!P3 IADD3 R13, PT, PT, R21, RZ, RZ ;  /* 0x000000ff150db210 */ /* 0x000fce0007ffe0ff */
.L_x_13:
[----:B------:R-:W-:Y:S05]  /*0d30*/  BSYNC.RECONVERGENT B3 ;  /* 0x0000000000037941 */ /* 0x000fea0003800200 */
.L_x_12:
[----:B------:R-:W-:Y:S05]  /*0d40*/  @!P1 BRA `(.L_x_5) ;  /* 0x0000000000589947 */ /* 0x000fea0003800000 */
[----:B------:R-:W0:Y:S01]  /*0d50*/  LDC.64 R16, c[0x0][0x388] ;  /* 0x0000e200ff107b82 */ /* 0x000e220000000a00 */
[----:B------:R-:W1:Y:S02]  /*0d60*/  LDCU UR4, c[0x0][0x398] ;  /* 0x00007300ff0477ac */ /* 0x000e640008000800 */
[----:B-1----:R-:W-:-:S04]  /*0d70*/  IMAD R21, R9, UR4, R20 ;  /* 0x0000000409157c24 */ /* 0x002fc8000f8e0214 */
[----:B0-----:R-:W-:-:S05]  /*0d80*/  IMAD.WIDE R16, R21, 0x4, R16 ;  /* 0x0000000415107825 */ /* 0x001fca00078e0210 */
[----:B------:R-:W2:Y:S01]  /*0d90*/  LDG.E R20, desc[UR8][R16.64] ;  /* 0x0000000810147981 */ /* 0x000ea2000c1e1900 */
[----:B------:R-:W-:Y:S02]  /*0da0*/  ISETP.NE.AND P2, PT, R11, 0x1, PT ;  /* 0x000000010b00780c */ /* 0x000fe40003f45270 */
[----:B--2---:R-:W-:Y:S01]  /*0db0*/  ISETP.GT.AND P1, PT, R20, RZ, PT ;  /* 0x000000ff1400720c */ /* 0x004fe20003f24270 */
[----:B------:R-:W-:-:S12]  /*0dc0*/  VIADD R20, R13, 0x1 ;  /* 0x000000010d147836 */ /* 0x000fd80000000000 */
[----:B------:R-:W-:-:S05]  /*0dd0*/  @!P1 IMAD.MOV R20, RZ, RZ, R13 ;  /* 0x000000ffff149224 */ /* 0x000fca00078e020d */
[----:B------:R-:W-:Y:S01]  /*0de0*/  MOV R13, R20 ;  /* 0x00000014000d7202 */ /* 0x000fe20000000f00 */
[----:B------:R-:W-:Y:S06]  /*0df0*/  @!P2 BRA `(.L_x_5) ;  /* 0x00000000002ca947 */ /* 0x000fec0003800000 */
[----:B------:R-:W-:Y:S01]  /*0e00*/  ISETP.NE.AND P2, PT, R11, 0x2, PT ;  /* 0x000000020b00780c */ /* 0x000fe20003f45270 */
[----:B------:R-:W2:-:S12]  /*0e10*/  LDG.E R20, desc[UR8][R16.64+0x4] ;  /* 0x0000040810147981 */ /* 0x000e98000c1e1900 */
[----:B------:R-:W3:Y:S01]  /*0e20*/  @P2 LDG.E R21, desc[UR8][R16.64+0x8] ;  /* 0x0000080810152981 */ /* 0x000ee2000c1e1900 */
[----:B--2---:R-:W-:Y:S01]  /*0e30*/  ISETP.GT.AND P1, PT, R20, RZ, PT ;  /* 0x000000ff1400720c */ /* 0x004fe20003f24270 */
[----:B------:R-:W-:Y:S01]  /*0e40*/  VIADD R20, R13, 0x1 ;  /* 0x000000010d147836 */ /* 0x000fe20000000000 */
[----:B---3--:R-:W-:-:S11]  /*0e50*/  ISETP.GT.OR P3, PT, R21, RZ, !P2 ;  /* 0x000000ff1500720c */ /* 0x008fd60005764670 */
[----:B------:R-:W-:-:S05]  /*0e60*/  @!P1 IMAD.MOV R20, RZ, RZ, R13 ;  /* 0x000000ffff149224 */ /* 0x000fca00078e020d */
[----:B------:R-:W-:-:S05]  /*0e70*/  MOV R13, R20 ;  /* 0x00000014000d7202 */ /* 0x000fca0000000f00 */
[----:B------:R-:W-:Y:S02]  /*0e80*/  @P2 VIADD R20, R13, 0x1 ;  /* 0x000000010d142836 */ /* 0x000fe40000000000 */
[----:B------:R-:W-:-:S05]  /*0e90*/  @!P3 IMAD.MOV R20, RZ, RZ, R13 ;  /* 0x000000ffff14b224 */ /* 0x000fca00078e020d */
[----:B------:R-:W-:-:S07]  /*0ea0*/  @P2 MOV R13, R20 ;  /* 0x00000014000d2202 */ /* 0x000fce0000000f00 */
.L_x_5:
[----:B------:R-:W-:Y:S05]  /*0eb0*/  BSYNC.RECONVERGENT B0 ;  /* 0x0000000000007941 */ /* 0x000fea0003800200 */
.L_x_4:
[C---:B------:R-:W-:Y:S01]  /*0ec0*/  ISETP.GE.AND P1, PT, R9.reuse, R6, PT ;  /* 0x000000060900720c */ /* 0x040fe20003f26270 */
[----:B------:R-:W-:-:S12]  /*0ed0*/  VIADD R9, R9, 0x1 ;  /* 0x0000000109097836 */ /* 0x000fd80000000000 */
[----:B------:R-:W-:Y:S05]  /*0ee0*/  @!P1 BRA `(.L_x_14) ;  /* 0xfffffff400209947 */ /* 0x000fea000383ffff */
.L_x_3:
[----:B------:R-:W-:Y:S05]  /*0ef0*/  BSYNC.RECONVERGENT B1 ;  /* 0x0000000000017941 */ /* 0x000fea0003800200 */
.L_x_2:
[----:B------:R-:W0:Y:S02]  /*0f00*/  LDC.64 R6, c[0x0][0x380] ;  /* 0x0000e000ff067b82 */ /* 0x000e240000000a00 */
[----:B0-----:R-:W-:-:S06]  /*0f10*/  IMAD.WIDE R6, R0, 0x4, R6 ;  /* 0x0000000400067825 */ /* 0x001fcc00078e0206 */
[----:B------:R-:W2:Y:S01]  /*0f20*/  LDG.E R6, desc[UR8][R6.64] ;  /* 0x0000000806067981 */ /* 0x000ea2000c1e1900 */
[----:B------:R-:W-:Y:S01]  /*0f30*/  HFMA2 R11, -RZ, RZ, 0, 0 ;  /* 0x00000000ff0b7431 */ /* 0x000fe200000001ff */
[----:B--2---:R-:W-:-:S13]  /*0f40*/  ISETP.GT.AND P0, PT, R13, R6, PT ;  /* 0x000000060d00720c */ /* 0x004fda0003f04270 */
[----:B------:R-:W-:Y:S02]  /*0f50*/  @P0 IMAD.MOV.U32 R8, RZ, RZ, 0x1 ;  /* 0x00000001ff080424 */ /* 0x000fe400078e00ff */
[----:B------:R-:W-:-:S03]  /*0f60*/  @P0 IMAD.MOV.U32 R11, RZ, RZ, 0xa ;  /* 0x0000000aff0b0424 */ /* 0x000fc600078e00ff */
[----:B------:R0:W-:Y:S04]  /*0f70*/  @P0 STS [R5], R8 ;  /* 0x0000000805000388 */ /* 0x0001e80000000800 */
.L_x_1:
[----:B------:R-:W-:Y:S05]  /*0f80*/  BSYNC.RECONVERGENT B2 ;  /* 0x0000000000027941 */ /* 0x000fea0003800200 */
.L_x_0:
[----:B------:R-:W1:Y:S01]  /*0f90*/  LDC.64 R6, c[0x0][0x3a0] ;  /* 0x0000e800ff067b82 */ /* 0x000e620000000a00 */
[----:B------:R-:W-:Y:S01]  /*0fa0*/  LOP3.LUT P0, RZ, R3, R2, RZ, 0xfc, !PT ;  /* 0x0000000203ff7212 */ /* 0x000fe2000780fcff */
[----:B------:R-:W-:Y:S01]  /*0fb0*/  BSSY.RECONVERGENT B0, `(.L_x_15) ;  /* 0x0000043000007945 */ /* 0x000fe20003800200 */
[----:B-1----:R-:W-:-:S05]  /*0fc0*/  IMAD.WIDE R6, R0, 0x4, R6 ;  /* 0x0000000400067825 */ /* 0x002fca00078e0206 */
[----:B------:R1:W-:Y:S01]  /*0fd0*/  STG.E desc[UR8][R6.64], R11 ;  /* 0x0000000b06007986 */ /* 0x0003e2000c101908 */
[----:B------:R-:W-:Y:S06]  /*0fe0*/  BAR.SYNC.DEFER_BLOCKING 0x0 ;  /* 0x0000000000007b1d */ /* 0x000fec0000010000 */
[----:B------:R-:W-:Y:S05]  /*0ff0*/  @P0 BRA `(.L_x_16) ;  /* 0x0000000000f80947 */ /* 0x000fea0003800000 */
[----:B0-----:R-:W0:Y:S01]  /*1000*/  LDC R5, c[0x0][0x370] ;  /* 0x0000dc00ff057b82 */ /* 0x001e220000000800 */
[----:B------:R-:W-:Y:S01]  /*1010*/  UMOV UR4, 0x400 ;  /* 0x0000040000047882 */ /* 0x000fe20000000000 */
[----:B------:R-:W-:-:S06]  /*1020*/  IMAD.MOV.U32 R27, RZ, RZ, RZ ;  /* 0x000000ffff1b7224 */ /* 0x000fcc00078e00ff */
[----:B------:R-:W2:Y:S08]  /*1030*/  LDC.64 R2, c[0x0][0x3a8] ;  /* 0x0000ea00ff027b82 */ /* 0x000eb00000000a00 */
[----:B------:R-:W3:Y:S01]  /*1040*/  S2UR UR5, SR_CgaCtaId ;  /* 0x00000000000579c3 */ /* 0x000ee20000008800 */
[----:B0-----:R-:W-:-:S04]  /*1050*/  IMAD R5, R5, UR7, R4 ;  /* 0x0000000705057c24 */ /* 0x001fc8000f8e0204 */
[----:B--2---:R-:W-:Y:S01]  /*1060*/  IMAD.WIDE.U32 R2, R5, 0x4, R2 ;  /* 0x0000000405027825 */ /* 0x004fe200078e0002 */
[----:B---3--:R-:W-:-:S03]  /*1070*/  ULEA UR5, UR5, UR4, 0x18 ;  /* 0x0000000405057291 */ /* 0x008fc6000f8ec0ff */
[----:B------:R-:W-:-:S09]  /*1080*/  UMOV UR4, URZ ;  /* 0x000000ff00047c82 */ /* 0x000fd20008000000 */
.L_x_17:
[----:B------:R-:W-:Y:S02]  /*1090*/  ULEA UR6, UR4, UR5, 0x6 ;  /* 0x0000000504067291 */ /* 0x000fe4000f8e30ff */
[----:B------:R-:W-:-:S04]  /*10a0*/  UIADD3 UR4, UPT, UPT, UR4, 0x4, URZ ;  /* 0x0000000404047890 */ /* 0x000fc8000fffe0ff */
[----:B------:R-:W-:-:S03]  /*10b0*/  UISETP.NE.AND UP0, UPT, UR4, 0x10, UPT ;  /* 0x000000100400788c */ /* 0x000fc6000bf05270 */
[----:B-1----:R-:W0:Y:S04]  /*10c0*/  LDS.128 R4, [UR6] ;  /* 0x00000006ff047984 */ /* 0x002e280008000c00 */
[----:B------:R-:W1:Y:S04]  /*10d0*/  LDS.128 R8, [UR6+0x10] ;  /* 0x00001006ff087984 */ /* 0x000e680008000c00 */
[----:B------:R-:W2:Y:S04]  /*10e0*/  LDS.128 R12, [UR6+0x20] ;  /* 0x00002006ff0c7984 */ /* 0x000ea80008000c00 */
[----:B------:R-:W3:Y:S04]  /*10f0*/  LDS.128 R16, [UR6+0x30] ;  /* 0x00003006ff107984 */ /* 0x000ee80008000c00 */
[----:B------:R-:W4:Y:S01]  /*1100*/  LDS.128 R20, [UR6+0x40] ;  /* 0x00004006ff147984 */ /* 0x000f220008000c00 */
[----:B0-----:R-:W-:-:S04]  /*1110*/  IADD3 R4, PT, PT, R5, R27, R4 ;  /* 0x0000001b05047210 */ /* 0x001fc80007ffe004 */
[----:B------:R-:W-:Y:S02]  /*1120*/  IADD3 R24, PT, PT, R7, R4, R6 ;  /* 0x0000000407187210 */ /* 0x000fe40007ffe006 */
[----:B------:R-:W0:Y:S02]  /*1130*/  LDS.128 R4, [UR6+0x50] ;  /* 0x00005006ff047984 */ /* 0x000e240008000c00 */
[----:B-1----:R-:W-:-:S04]  /*1140*/  IADD3 R8, PT, PT, R9, R24, R8 ;  /* 0x0000001809087210 */ /* 0x002fc80007ffe008 */
[----:B------:R-:W-:Y:S02]  /*1150*/  IADD3 R24, PT, PT, R11, R8, R10 ;  /* 0x000000080b187210 */ /* 0x000fe40007ffe00a */
[----:B------:R-:W1:Y:S02]  /*1160*/  LDS.128 R8, [UR6+0x60] ;  /* 0x00006006ff087984 */ /* 0x000e640008000c00 */
[----:B--2---:R-:W-:-:S04]  /*1170*/  IADD3 R12, PT, PT, R13, R24, R12 ;  /* 0x000000180d0c7210 */ /* 0x004fc80007ffe00c */
[----:B------:R-:W-:Y:S02]  /*1180*/  IADD3 R24, PT, PT, R15, R12, R14 ;  /* 0x0000000c0f187210 */ /* 0x000fe40007ffe00e */
[----:B------:R-:W2:Y:S02]  /*1190*/  LDS.128 R12, [UR6+0x70] ;  /* 0x00007006ff0c7984 */ /* 0x000ea40008000c00 */
[----:B---3--:R-:W-:-:S04]  /*11a0*/  IADD3 R16, PT, PT, R17, R24, R16 ;  /* 0x0000001811107210 */ /* 0x008fc80007ffe010 */
[----:B------:R-:W-:Y:S02]  /*11b0*/  IADD3 R24, PT, PT, R19, R16, R18 ;  /* 0x0000001013187210 */ /* 0x000fe40007ffe012 */
[----:B------:R-:W3:Y:S02]  /*11c0*/  LDS.128 R16, [UR6+0x80] ;  /* 0x00008006ff107984 */ /* 0x000ee40008000c00 */
[----:B----4-:R-:W-:-:S04]  /*11d0*/  IADD3 R20, PT, PT, R21, R24, R20 ;  /* 0x0000001815147210 */ /* 0x010fc80007ffe014 */
[----:B------:R-:W-:Y:S02]  /*11e0*/  IADD3 R24, PT, PT, R23, R20, R22 ;  /* 0x0000001417187210 */ /* 0x000fe40007ffe016 */
[----:B------:R-:W4:Y:S02]  /*11f0*/  LDS.128 R20, [UR6+0x90] ;  /* 0x00009006ff147984 */ /* 0x000f240008000c00 */
        /* <DEDUP_REMOVED lines=15> */
[----:B0-----:R-:W-:Y:S02]  /*12f0*/  IADD3 R4, PT, PT, R5, R24, R4 ;  /* 0x0000001805047210 */ /* 0x001fe40007ffe004 */
[----:B------:R-:W0:Y:S02]  /*1300*/  LDS.128 R24, [UR6+0xf0] ;  /* 0x0000f006ff187984 */ /* 0x000e240008000c00 */
[----:B------:R-:W-:-:S04]  /*1310*/  IADD3 R4, PT, PT, R7, R4, R6 ;  /* 0x0000000407047210 */ /* 0x000fc80007ffe006 */
[----:B-1----:R-:W-:-:S04]  /*1320*/  IADD3 R4, PT, PT, R9, R4, R8 ;  /* 0x0000000409047210 */ /* 0x002fc80007ffe008 */
[----:B------:R-:W-:-:S04]  /*1330*/  IADD3 R4, PT, PT, R11, R4, R10 ;  /* 0x000000040b047210 */ /* 0x000fc80007ffe00a */
[----:B--2---:R-:W-:-:S04]  /*1340*/  IADD3 R4, PT, PT, R13, R4, R12 ;  /* 0x000000040d047210 */ /* 0x004fc80007ffe00c */
[----:B------:R-:W-:-:S04]  /*1350*/  IADD3 R4, PT, PT, R15, R4, R14 ;  /* 0x000000040f047210 */ /* 0x000fc80007ffe00e */
[----:B---3--:R-:W-:-:S04]  /*1360*/  IADD3 R4, PT, PT, R17, R4, R16 ;  /* 0x0000000411047210 */ /* 0x008fc80007ffe010 */
[----:B------:R-:W-:-:S04]  /*1370*/  IADD3 R4, PT, PT, R19, R4, R18 ;  /* 0x0000000413047210 */ /* 0x000fc80007ffe012 */
[----:B----4-:R-:W-:-:S04]  /*1380*/  IADD3 R4, PT, PT, R21, R4, R20 ;  /* 0x0000000415047210 */ /* 0x010fc80007ffe014 */
[----:B------:R-:W-:-:S04]  /*1390*/  IADD3 R4, PT, PT, R23, R4, R22 ;  /* 0x0000000417047210 */ /* 0x000fc80007ffe016 */
[----:B0-----:R-:W-:-:S04]  /*13a0*/  IADD3 R4, PT, PT, R25, R4, R24 ;  /* 0x0000000419047210 */ /* 0x001fc80007ffe018 */
[----:B------:R-:W-:Y:S01]  /*13b0*/  IADD3 R27, PT, PT, R27, R4, R26 ;  /* 0x000000041b1b7210 */ /* 0x000fe20007ffe01a */
[----:B------:R-:W-:Y:S06]  /*13c0*/  BRA.U UP0, `(.L_x_17) ;  /* 0xfffffffd00307547 */ /* 0x000fec000b83ffff */
[----:B------:R2:W-:Y:S02]  /*13d0*/  STG.E desc[UR8][R2.64], R27 ;  /* 0x0000001b02007986 */ /* 0x0005e4000c101908 */
.L_x_16:
[----:B------:R-:W-:Y:S05]  /*13e0*/  BSYNC.RECONVERGENT B0 ;  /* 0x0000000000007941 */ /* 0x000fea0003800200 */
.L_x_15:
[----:B------:R-:W-:Y:S01]  /*13f0*/  BAR.SYNC.DEFER_BLOCKING 0x0 ;  /* 0x0000000000007b1d */ /* 0x000fe20000010000 */
[----:B------:R-:W-:-:S13]  /*1400*/  ISETP.NE.AND P0, PT, R0, RZ, PT ;  /* 0x000000ff0000720c */ /* 0x000fda0003f05270 */
[----:B------:R-:W-:Y:S05]  /*1410*/  @P0 EXIT ;  /* 0x000000000000094d */ /* 0x000fea0003800000 */
[----:B0-----:R-:W0:Y:S08]  /*1420*/  LDC.64 R4, c[0x0][0x398] ;  /* 0x0000e600ff047b82 */ /* 0x001e300000000a00 */
[----:B--2---:R-:W2:Y:S01]  /*1430*/  LDC.64 R2, c[0x0][0x390] ;  /* 0x0000e400ff027b82 */ /* 0x004ea20000000a00 */
[----:B0-----:R-:W-:Y:S01]  /*1440*/  ISETP.GE.AND P0, PT, R4, 0x10, PT ;  /* 0x000000100400780c */ /* 0x001fe20003f06270 */
[----:B--2---:R-:W-:Y:S01]  /*1450*/  IMAD.WIDE R2, R5, 0x4, R2 ;  /* 0x0000000405027825 */ /* 0x004fe200078e0202 */
[----:B------:R-:W-:-:S04]  /*1460*/  SHF.R.S32.HI R5, RZ, 0x1f, R4 ;  /* 0x0000001fff057819 */ /* 0x000fc80000011404 */
[----:B------:R0:W-:Y:S01]  /*1470*/  STG.E desc[UR8][R2.64], RZ ;  /* 0x000000ff02007986 */ /* 0x0001e2000c101908 */
[----:B------:R-:W-:-:S06]  /*1480*/  LEA.HI R0, R5, R4, RZ, 0x4 ;  /* 0x0000000405007211 */ /* 0x000fcc00078f20ff */
[----:B------:R-:W-:Y:S05]  /*1490*/  @!P0 EXIT ;  /* 0x000000000000894d */ /* 0x000fea0003800000 */
[----:B------:R-:W-:Y:S01]  /*14a0*/  SHF.R.S32.HI R0, RZ, 0x4, R0 ;  /* 0x00000004ff007819 */ /* 0x000fe20000011400 */
[----:B-1----:R-:W-:Y:S01]  /*14b0*/  HFMA2 R11, -RZ, RZ, 0, 0 ;  /* 0x00000000ff0b7431 */ /* 0x002fe200000001ff */
[----:B------:R-:W1:Y:S02]  /*14c0*/  LDCU UR6, c[0x0][0x370] ;  /* 0x00006e00ff0677ac */ /* 0x000e640008000800 */
[C---:B------:R-:W-:Y:S02]  /*14d0*/  LOP3.LUT R17, R0.reuse, 0x7, RZ, 0xc0, !PT ;  /* 0x0000000700117812 */ /* 0x040fe400078ec0ff */
[C---:B------:R-:W-:Y:S01]  /*14e0*/  LOP3.LUT R16, R0.reuse, 0xf, RZ, 0xc0, !PT ;  /* 0x0000000f00107812 */ /* 0x040fe200078ec0ff */
[----:B------:R-:W-:Y:S01]  /*14f0*/  UMOV UR4, URZ ;  /* 0x000000ff00047c82 */ /* 0x000fe20008000000 */
[C---:B------:R-:W-:Y:S01]  /*1500*/  IADD3 R4, PT, PT, R0.reuse, -0x1, RZ ;  /* 0xffffffff00047810 */ /* 0x040fe20007ffe0ff */
[----:B------:R-:W-:Y:S01]  /*1510*/  VIADD R6, R17, 0xffffffff ;  /* 0xffffffff11067836 */ /* 0x000fe20000000000 */
[----:B------:R-:W-:Y:S01]  /*1520*/  LOP3.LUT R18, R0, 0x3, RZ, 0xc0, !PT ;  /* 0x0000000300127812 */ /* 0x000fe200078ec0ff */
[----:B------:R-:W-:Y:S01]  /*1530*/  VIADD R5, R16, 0xffffffff ;  /* 0xffffffff10057836 */ /* 0x000fe20000000000 */
[----:B------:R-:W-:-:S02]  /*1540*/  ISETP.GE.U32.AND P0, PT, R4, 0xf, PT ;  /* 0x0000000f0400780c */ /* 0x000fc40003f06070 */
[----:B------:R-:W-:Y:S02]  /*1550*/  ISETP.GE.U32.AND P2, PT, R6, 0x3, PT ;  /* 0x000000030600780c */ /* 0x000fe40003f46070 */
[----:B------:R-:W-:Y:S02]  /*1560*/  LOP3.LUT R6, R0, 0x7fffff0, RZ, 0xc0, !PT ;  /* 0x07fffff000067812 */ /* 0x000fe400078ec0ff */
[----:B------:R-:W-:-:S03]  /*1570*/  ISETP.GE.U32.AND P1, PT, R5, 0x7, PT ;  /* 0x000000070500780c */ /* 0x000fc60003f26070 */
[----:B-1----:R-:W-:-:S10]  /*1580*/  IMAD.MOV R7, RZ, RZ, -R6 ;  /* 0x000000ffff077224 */ /* 0x002fd400078e0a06 */
.L_x_23:
[----:B------:R-:W-:Y:S01]  /*1590*/  UIMAD UR7, UR6, UR4, URZ ;  /* 0x00000004060772a4 */ /* 0x000fe2000f8e02ff */
[----:B------:R-:W-:Y:S01]  /*15a0*/  IMAD.MOV.U32 R8, RZ, RZ, RZ ;  /* 0x000000ffff087224 */ /* 0x000fe200078e00ff */
[----:B------:R-:W-:-:S06]  /*15b0*/  UIADD3 UR4, UPT, UPT, UR4, 0x1, URZ ;  /* 0x0000000104047890 */ /* 0x000fcc000fffe0ff */
[----:B------:R-:W-:Y:S01]  /*15c0*/  ISETP.NE.AND P3, PT, R0, UR4, PT ;  /* 0x0000000400007c0c */ /* 0x000fe2000bf65270 */
[----:B-1234-:R-:W-:-:S12]  /*15d0*/  @!P0 BRA `(.L_x_18) ;  /* 0x0000000400608947 */ /* 0x01efd80003800000 */
[----:B------:R-:W1:Y:S01]  /*15e0*/  LDC.64 R4, c[0x0][0x3a8] ;  /* 0x0000ea00ff047b82 */ /* 0x000e620000000a00 */
[----:B------:R-:W-:Y:S01]  /*15f0*/  UIADD3 UR5, UPT, UPT, UR7, 0x7, URZ ;  /* 0x0000000707057890 */ /* 0x000fe2000fffe0ff */
[----:B------:R-:W-:-:S05]  /*1600*/  MOV R8, R7 ;  /* 0x0000000700087202 */ /* 0x000fca0000000f00 */
[----:B------:R-:W-:-:S07]  /*1610*/  IMAD.U32 R9, RZ, RZ, UR5 ;  /* 0x00000005ff097e24 */ /* 0x000fce000f8e00ff */
.L_x_19:
[----:B------:R-:W-:-:S04]  /*1620*/  VIADD R13, R9, 0xfffffff9 ;  /* 0xfffffff9090d7836 */ /* 0x000fc80000000000 */
[----:B-1----:R-:W-:-:S06]  /*1630*/  IMAD.WIDE.U32 R12, R13, 0x4, R4 ;  /* 0x000000040d0c7825 */ /* 0x002fcc00078e0004 */
[----:B------:R-:W2:Y:S01]  /*1640*/  LDG.E R12, desc[UR8][R12.64] ;  /* 0x000000080c0c7981 */ /* 0x000ea2000c1e1900 */
[----:B------:R-:W-:Y:S01]  /*1650*/  IADD3 R15, PT, PT, R9, -0x6, RZ ;  /* 0xfffffffa090f7810 */ /* 0x000fe20007ffe0ff */
[----:B--2-4-:R-:W-:-:S04]  /*1660*/  IMAD.IADD R19, R12, 0x1, R11 ;  /* 0x000000010c137824 */ /* 0x014fc800078e020b */
[----:B------:R-:W-:Y:S01]  /*1670*/  IMAD.WIDE.U32 R10, R15, 0x4, R4 ;  /* 0x000000040f0a7825 */ /* 0x000fe200078e0004 */
[----:B------:R1:W-:Y:S05]  /*1680*/  STG.E desc[UR8][R2.64], R19 ;  /* 0x0000001302007986 */ /* 0x0003ea000c101908 */
[----:B------:R-:W2:Y:S01]  /*1690*/  LDG.E R10, desc[UR8][R10.64] ;  /* 0x000000080a0a7981 */ /* 0x000ea2000c1e1900 */
[----:B------:R-:W-:-:S04]  /*16a0*/  VIADD R15, R9, 0xfffffffb ;  /* 0xfffffffb090f7836 */ /* 0x000fc80000000000 */
[----:B------:R-:W-:Y:S01]  /*16b0*/  IMAD.WIDE.U32 R14, R15, 0x4, R4 ;  /* 0x000000040f0e7825 */ /* 0x000fe200078e0004 */
[----:B--2---:R-:W-:-:S05]  /*16c0*/  IADD3 R21, PT, PT, R19, R10, RZ ;  /* 0x0000000a13157210 */ /* 0x004fca0007ffe0ff */
[----:B------:R2:W-:Y:S04]  /*16d0*/  STG.E desc[UR8][R2.64], R21 ;  /* 0x0000001502007986 */ /* 0x0005e8000c101908 */
[----:B------:R-:W3:Y:S01]  /*16e0*/  LDG.E R14, desc[UR8][R14.64] ;  /* 0x000000080e0e7981 */ /* 0x000ee2000c1e1900 */
[----:B------:R-:W-:-:S04]  /*16f0*/  VIADD R13, R9, 0xfffffffc ;  /* 0xfffffffc090d7836 */ /* 0x000fc80000000000 */
[----:B------:R-:W-:-:S04]  /*1700*/  IMAD.WIDE.U32 R12, R13, 0x4, R4 ;  /* 0x000000040d0c7825 */ /* 0x000fc800078e0004 */
[----:B---3--:R-:W-:-:S05]  /*1710*/  IMAD.IADD R23, R21, 0x1, R14 ;  /* 0x0000000115177824 */ /* 0x008fca00078e020e */
[----:B------:R3:W-:Y:S04]  /*1720*/  STG.E desc[UR8][R2.64], R23 ;  /* 0x0000001702007986 */ /* 0x0007e8000c101908 */
[----:B------:R-:W1:Y:S01]  /*1730*/  LDG.E R12, desc[UR8][R12.64] ;  /* 0x000000080c0c7981 */ /* 0x000e62000c1e1900 */
[----:B------:R-:W-:-:S05]  /*1740*/  IADD3 R11, PT, PT, R9, -0x3, RZ ;  /* 0xfffffffd090b7810 */ /* 0x000fca0007ffe0ff */
[----:B------:R-:W-:-:S04]  /*1750*/  IMAD.WIDE.U32 R10, R11, 0x4, R4 ;  /* 0x000000040b0a7825 */ /* 0x000fc800078e0004 */
[----:B-1----:R-:W-:-:S05]  /*1760*/  IMAD.IADD R19, R23, 0x1, R12 ;  /* 0x0000000117137824 */ /* 0x002fca00078e020c */
[----:B------:R1:W-:Y:S04]  /*1770*/  STG.E desc[UR8][R2.64], R19 ;  /* 0x0000001302007986 */ /* 0x0003e8000c101908 */
        /* <DEDUP_REMOVED lines=11> */
[----:B------:R-:W-:Y:S01]  /*1830*/  IMAD.WIDE.U32 R10, R9, 0x4, R4 ;  /* 0x00000004090a7825 */ /* 0x000fe200078e0004 */
[----:B-1----:R-:W-:-:S05]  /*1840*/  IADD3 R19, PT, PT, R23, R12, RZ ;  /* 0x0000000c17137210 */ /* 0x002fca0007ffe0ff */
[----:B------:R1:W-:Y:S04]  /*1850*/  STG.E desc[UR8][R2.64], R19 ;  /* 0x0000001302007986 */ /* 0x0003e8000c101908 */
[----:B------:R-:W2:Y:S01]  /*1860*/  LDG.E R10, desc[UR8][R10.64] ;  /* 0x000000080a0a7981 */ /* 0x000ea2000c1e1900 */
[----:B------:R-:W-:-:S04]  /*1870*/  VIADD R25, R9, 0x1 ;  /* 0x0000000109197836 */ /* 0x000fc80000000000 */
[----:B------:R-:W-:-:S04]  /*1880*/  IMAD.WIDE.U32 R14, R25, 0x4, R4 ;  /* 0x00000004190e7825 */ /* 0x000fc800078e0004 */
[----:B--2---:R-:W-:-:S05]  /*1890*/  IMAD.IADD R21, R19, 0x1, R10 ;  /* 0x0000000113157824 */ /* 0x004fca00078e020a */
[----:B------:R2:W-:Y:S04]  /*18a0*/  STG.E desc[UR8][R2.64], R21 ;  /* 0x0000001502007986 */ /* 0x0005e8000c101908 */
[----:B------:R-:W3:Y:S01]  /*18b0*/  LDG.E R14, desc[UR8][R14.64] ;  /* 0x000000080e0e7981 */ /* 0x000ee2000c1e1900 */
[----:B------:R-:W-:-:S05]  /*18c0*/  IADD3 R25, PT, PT, R9, 0x2, RZ ;  /* 0x0000000209197810 */ /* 0x000fca0007ffe0ff */
[----:B------:R-:W-:-:S04]  /*18d0*/  IMAD.WIDE.U32 R12, R25, 0x4, R4 ;  /* 0x00000004190c7825 */ /* 0x000fc800078e0004 */
[----:B---3--:R-:W-:-:S05]  /*18e0*/  IMAD.IADD R23, R21, 0x1, R14 ;  /* 0x0000000115177824 */ /* 0x008fca00078e020e */
[----:B------:R3:W-:Y:S04]  /*18f0*/  STG.E desc[UR8][R2.64], R23 ;  /* 0x0000001702007986 */ /* 0x0007e8000c101908 */
[----:B------:R-:W1:Y:S01]  /*1900*/  LDG.E R12, desc[UR8][R12.64] ;  /* 0x000000080c0c7981 */ /* 0x000e62000c1e1900 */
[----:B------:R-:W-:-:S04]  /*1910*/  VIADD R11, R9, 0x3 ;  /* 0x00000003090b7836 */ /* 0x000fc80000000000 */
        /* <DEDUP_REMOVED lines=28> */
[----:B------:R-:W2:Y:S01]  /*1ae0*/  LDG.E R12, desc[UR8][R12.64] ;  /* 0x000000080c0c7981 */ /* 0x000ea2000c1e1900 */
[----:B------:R-:W-:Y:S01]  /*1af0*/  IADD3 R8, PT, PT, R8, 0x10, RZ ;  /* 0x0000001008087810 */ /* 0x000fe20007ffe0ff */
[----:B------:R-:W-:-:S03]  /*1b00*/  VIADD R9, R9, 0x10 ;  /* 0x0000001009097836 */ /* 0x000fc60000000000 */
[----:B------:R-:W-:Y:S01]  /*1b10*/  ISETP.NE.AND P4, PT, R8, RZ, PT ;  /* 0x000000ff0800720c */ /* 0x000fe20003f85270 */
[----:B--2---:R-:W-:-:S05]  /*1b20*/  IMAD.IADD R11, R23, 0x1, R12 ;  /* 0x00000001170b7824 */ /* 0x004fca00078e020c */
[----:B------:R4:W-:Y:S07]  /*1b30*/  STG.E desc[UR8][R2.64], R11 ;  /* 0x0000000b02007986 */ /* 0x0009ee000c101908 */
[----:B------:R-:W-:Y:S05]  /*1b40*/  @P4 BRA `(.L_x_19) ;  /* 0xfffffff800b44947 */ /* 0x000fea000383ffff */
[----:B------:R-:W-:-:S07]  /*1b50*/  IMAD.MOV.U32 R8, RZ, RZ, R6 ;  /* 0x000000ffff087224 */ /* 0x000fce00078e0006 */
.L_x_18:
[----:B------:R-:W-:-:S13]  /*1b60*/  ISETP.NE.AND P4, PT, R16, RZ, PT ;  /* 0x000000ff1000720c */ /* 0x000fda0003f85270 */
[----:B------:R-:W-:Y:S05]  /*1b70*/  @!P4 BRA `(.L_x_20) ;  /* 0x000000040068c947 */ /* 0x000fea0003800000 */
[----:B------:R-:W-:Y:S01]  /*1b80*/  ISETP.NE.AND P4, PT, R17, RZ, PT ;  /* 0x000000ff1100720c */ /* 0x000fe20003f85270 */
[----:B------:R-:W-:-:S12]  /*1b90*/  @!P1 BRA `(.L_x_21) ;  /* 0x0000000000a89947 */ /* 0x000fd80003800000 */
[----:B------:R-:W1:Y:S01]  /*1ba0*/  LDC.64 R4, c[0x0][0x3a8] ;  /* 0x0000ea00ff047b82 */ /* 0x000e620000000a00 */
[----:B------:R-:W-:-:S05]  /*1bb0*/  IADD3 R9, PT, PT, R8, UR7, RZ ;  /* 0x0000000708097c10 */ /* 0x000fca000fffe0ff */
[----:B-1----:R-:W-:-:S06]  /*1bc0*/  IMAD.WIDE.U32 R12, R9, 0x4, R4 ;  /* 0x00000004090c7825 */ /* 0x002fcc00078e0004 */
[----:B------:R-:W4:Y:S01]  /*1bd0*/  LDG.E R12, desc[UR8][R12.64] ;  /* 0x000000080c0c7981 */ /* 0x000f22000c1e1900 */
[----:B------:R-:W-:Y:S02]  /*1be0*/  VIADD R15, R9, 0x1 ;  /* 0x00000001090f7836 */ /* 0x000fe40000000000 */
[----:B----4-:R-:W-:Y:S02]  /*1bf0*/  IMAD.IADD R19, R11, 0x1, R12 ;  /* 0x000000010b137824 */ /* 0x010fe400078e020c */
[----:B------:R-:W-:-:S03]  /*1c00*/  IMAD.WIDE.U32 R10, R15, 0x4, R4 ;  /* 0x000000040f0a7825 */ /* 0x000fc600078e0004 */
[----:B------:R1:W-:Y:S04]  /*1c10*/  STG.E desc[UR8][R2.64], R19 ;  /* 0x0000001302007986 */ /* 0x0003e8000c101908 */
[----:B------:R-:W2:Y:S01]  /*1c20*/  LDG.E R10, desc[UR8][R10.64] ;  /* 0x000000080a0a7981 */ /* 0x000ea2000c1e1900 */
[----:B------:R-:W-:-:S05]  /*1c30*/  IADD3 R15, PT, PT, R9, 0x2, RZ ;  /* 0x00000002090f7810 */ /* 0x000fca0007ffe0ff */
[----:B------:R-:W-:-:S04]  /*1c40*/  IMAD.WIDE.U32 R14, R15, 0x4, R4 ;  /* 0x000000040f0e7825 */ /* 0x000fc800078e0004 */
[----:B--2---:R-:W-:-:S05]  /*1c50*/  IMAD.IADD R21, R19, 0x1, R10 ;  /* 0x0000000113157824 */ /* 0x004fca00078e020a */
[----:B------:R2:W-:Y:S04]  /*1c60*/  STG.E desc[UR8][R2.64], R21 ;  /* 0x0000001502007986 */ /* 0x0005e8000c101908 */
[----:B------:R-:W3:Y:S01]  /*1c70*/  LDG.E R14, desc[UR8][R14.64] ;  /* 0x000000080e0e7981 */ /* 0x000ee2000c1e1900 */
[----:B------:R-:W-:-:S04]  /*1c80*/  VIADD R13, R9, 0x3 ;  /* 0x00000003090d7836 */ /* 0x000fc80000000000 */
[----:B------:R-:W-:Y:S01]  /*1c90*/  IMAD.WIDE.U32 R12, R13, 0x4, R4 ;  /* 0x000000040d0c7825 */ /* 0x000fe200078e0004 */
[----:B---3--:R-:W-:-:S05]  /*1ca0*/  IADD3 R23, PT, PT, R21, R14, RZ ;  /* 0x0000000e15177210 */ /* 0x008fca0007ffe0ff */
[----:B------:R3:W-:Y:S04]  /*1cb0*/  STG.E desc[UR8][R2.64], R23 ;  /* 0x0000001702007986 */ /* 0x0007e8000c101908 */
[----:B------:R-:W1:Y:S01]  /*1cc0*/  LDG.E R12, desc[UR8][R12.64] ;  /* 0x000000080c0c7981 */ /* 0x000e62000c1e1900 */
[----:B------:R-:W-:-:S04]  /*1cd0*/  VIADD R11, R9, 0x4 ;  /* 0x00000004090b7836 */ /* 0x000fc80000000000 */
[----:B------:R-:W-:-:S04]  /*1ce0*/  IMAD.WIDE.U32 R10, R11, 0x4, R4 ;  /* 0x000000040b0a7825 */ /* 0x000fc800078e0004 */
[----:B-1----:R-:W-:-:S05]  /*1cf0*/  IMAD.IADD R19, R23, 0x1, R12 ;  /* 0x0000000117137824 */ /* 0x002fca00078e020c */
        /* <DEDUP_REMOVED lines=11> */
[----:B------:R-:W2:Y:S01]  /*1db0*/  LDG.E R12, desc[UR8][R12.64] ;  /* 0x000000080c0c7981 */ /* 0x000ea2000c1e1900 */
[----:B------:R-:W-:-:S04]  /*1dc0*/  VIADD R11, R9, 0x7 ;  /* 0x00000007090b7836 */ /* 0x000fc80000000000 */
[----:B------:R-:W-:-:S04]  /*1dd0*/  IMAD.WIDE.U32 R4, R11, 0x4, R4 ;  /* 0x000000040b047825 */ /* 0x000fc800078e0004 */
[----:B--2---:R-:W-:-:S05]  /*1de0*/  IMAD.IADD R9, R23, 0x1, R12 ;  /* 0x0000000117097824 */ /* 0x004fca00078e020c */
[----:B------:R1:W-:Y:S04]  /*1df0*/  STG.E desc[UR8][R2.64], R9 ;  /* 0x0000000902007986 */ /* 0x0003e8000c101908 */
[----:B------:R-:W2:Y:S01]  /*1e00*/  LDG.E R4, desc[UR8][R4.64] ;  /* 0x0000000804047981 */ /* 0x000ea2000c1e1900 */
[----:B------:R-:W-:Y:S01]  /*1e10*/  VIADD R8, R8, 0x8 ;  /* 0x0000000808087836 */ /* 0x000fe20000000000 */
[----:B--2---:R-:W-:-:S05]  /*1e20*/  IADD3 R11, PT, PT, R9, R4, RZ ;  /* 0x00000004090b7210 */ /* 0x004fca0007ffe0ff */
[----:B------:R1:W-:Y:S02]  /*1e30*/  STG.E desc[UR8][R2.64], R11 ;  /* 0x0000000b02007986 */ /* 0x0003e4000c101908 */
.L_x_21:
[----:B------:R-:W-:Y:S05]  /*1e40*/  @!P4 BRA `(.L_x_20) ;  /* 0x0000000000b4c947 */ /* 0x000fea0003800000 */
[----:B------:R-:W-:Y:S01]  /*1e50*/  ISETP.NE.AND P4, PT, R18, RZ, PT ;  /* 0x000000ff1200720c */ /* 0x000fe20003f85270 */
[----:B------:R-:W-:-:S12]  /*1e60*/  @!P2 BRA `(.L_x_22) ;  /* 0x000000000058a947 */ /* 0x000fd80003800000 */
[----:B------:R-:W2:Y:S01]  /*1e70*/  LDC.64 R4, c[0x0][0x3a8] ;  /* 0x0000ea00ff047b82 */ /* 0x000ea20000000a00 */
[----:B-1--4-:R-:W-:-:S04]  /*1e80*/  VIADD R21, R8, UR7 ;  /* 0x0000000708157c36 */ /* 0x012fc80008000000 */
[----:B--2---:R-:W-:-:S06]  /*1e90*/  IMAD.WIDE.U32 R12, R21, 0x4, R4 ;  /* 0x00000004150c7825 */ /* 0x004fcc00078e0004 */
[----:B------:R-:W2:Y:S01]  /*1ea0*/  LDG.E R12, desc[UR8][R12.64] ;  /* 0x000000080c0c7981 */ /* 0x000ea2000c1e1900 */
[----:B------:R-:W-:Y:S01]  /*1eb0*/  IADD3 R15, PT, PT, R21, 0x1, RZ ;  /* 0x00000001150f7810 */ /* 0x000fe20007ffe0ff */
[----:B--2---:R-:W-:-:S04]  /*1ec0*/  IMAD.IADD R9, R11, 0x1, R12 ;  /* 0x000000010b097824 */ /* 0x004fc800078e020c */
[----:B------:R-:W-:Y:S01]  /*1ed0*/  IMAD.WIDE.U32 R10, R15, 0x4, R4 ;  /* 0x000000040f0a7825 */ /* 0x000fe200078e0004 */
[----:B------:R2:W-:Y:S05]  /*1ee0*/  STG.E desc[UR8][R2.64], R9 ;  /* 0x0000000902007986 */ /* 0x0005ea000c101908 */
[----:B------:R-:W3:Y:S01]  /*1ef0*/  LDG.E R10, desc[UR8][R10.64] ;  /* 0x000000080a0a7981 */ /* 0x000ee2000c1e1900 */
[----:B------:R-:W-:-:S04]  /*1f00*/  VIADD R15, R21, 0x2 ;  /* 0x00000002150f7836 */ /* 0x000fc80000000000 */
[----:B------:R-:W-:Y:S01]  /*1f10*/  IMAD.WIDE.U32 R14, R15, 0x4, R4 ;  /* 0x000000040f0e7825 */ /* 0x000fe200078e0004 */
[----:B---3--:R-:W-:-:S05]  /*1f20*/  IADD3 R19, PT, PT, R9, R10, RZ ;  /* 0x0000000a09137210 */ /* 0x008fca0007ffe0ff */
[----:B------:R2:W-:Y:S04]  /*1f30*/  STG.E desc[UR8][R2.64], R19 ;  /* 0x0000001302007986 */ /* 0x0005e8000c101908 */
[----:B------:R-:W3:Y:S01]  /*1f40*/  LDG.E R14, desc[UR8][R14.64] ;  /* 0x000000080e0e7981 */ /* 0x000ee2000c1e1900 */
[----:B------:R-:W-:-:S04]  /*1f50*/  VIADD R21, R21, 0x3 ;  /* 0x0000000315157836 */ /* 0x000fc80000000000 */
[----:B------:R-:W-:-:S04]  /*1f60*/  IMAD.WIDE.U32 R4, R21, 0x4, R4 ;  /* 0x0000000415047825 */ /* 0x000fc800078e0004 */
[----:B---3--:R-:W-:-:S05]  /*1f70*/  IMAD.IADD R13, R19, 0x1, R14 ;  /* 0x00000001130d7824 */ /* 0x008fca00078e020e */
[----:B------:R2:W-:Y:S04]  /*1f80*/  STG.E desc[UR8][R2.64], R13 ;  /* 0x0000000d02007986 */ /* 0x0005e8000c101908 */
[----:B------:R-:W3:Y:S01]  /*1f90*/  LDG.E R4, desc[UR8][R4.64] ;  /* 0x0000000804047981 */ /* 0x000ee2000c1e1900 */
[----:B------:R-:W-:Y:S01]  /*1fa0*/  VIADD R8, R8, 0x4 ;  /* 0x0000000408087836 */ /* 0x000fe20000000000 */
[----:B---3--:R-:W-:-:S05]  /*1fb0*/  IADD3 R11, PT, PT, R13, R4, RZ ;  /* 0x000000040d0b7210 */ /* 0x008fca0007ffe0ff */
[----:B------:R2:W-:Y:S02]  /*1fc0*/  STG.E desc[UR8][R2.64], R11 ;  /* 0x0000000b02007986 */ /* 0x0005e4000c101908 */
.L_x_22:
[----:B------:R-:W-:Y:S05]  /*1fd0*/  @!P4 BRA `(.L_x_20) ;  /* 0x000000000050c947 */ /* 0x000fea0003800000 */
[----:B------:R-:W1:Y:S01]  /*1fe0*/  LDC.64 R4, c[0x0][0x3a8] ;  /* 0x0000ea00ff047b82 */ /* 0x000e620000000a00 */
[----:B--2---:R-:W-:-:S04]  /*1ff0*/  VIADD R13, R8, UR7 ;  /* 0x00000007080d7c36 */ /* 0x004fc80008000000 */
[----:B-1----:R-:W-:-:S06]  /*2000*/  IMAD.WIDE.U32 R8, R13, 0x4, R4 ;  /* 0x000000040d087825 */ /* 0x002fcc00078e0004 */
[----:B------:R-:W4:Y:S01]  /*2010*/  LDG.E R8, desc[UR8][R8.64] ;  /* 0x0000000808087981 */ /* 0x000f22000c1e1900 */
[----:B------:R-:W-:Y:S02]  /*2020*/  ISETP.NE.AND P4, PT, R18, 0x1, PT ;  /* 0x000000011200780c */ /* 0x000fe40003f85270 */
[----:B----4-:R-:W-:-:S05]  /*2030*/  IADD3 R11, PT, PT, R11, R8, RZ ;  /* 0x000000080b0b7210 */ /* 0x010fca0007ffe0ff */
[----:B------:R3:W-:Y:S06]  /*2040*/  STG.E desc[UR8][R2.64], R11 ;  /* 0x0000000b02007986 */ /* 0x0007ec000c101908 */
[----:B------:R-:W-:Y:S05]  /*2050*/  @!P4 BRA `(.L_x_20) ;  /* 0x000000000030c947 */ /* 0x000fea0003800000 */
[----:B------:R-:W-:-:S04]  /*2060*/  VIADD R9, R13, 0x1 ;  /* 0x000000010d097836 */ /* 0x000fc80000000000 */
[----:B------:R-:W-:-:S06]  /*2070*/  IMAD.WIDE.U32 R8, R9, 0x4, R4 ;  /* 0x0000000409087825 */ /* 0x000fcc00078e0004 */
[----:B------:R-:W3:Y:S01]  /*2080*/  LDG.E R8, desc[UR8][R8.64] ;  /* 0x0000000808087981 */ /* 0x000ee2000c1e1900 */
[----:B------:R-:W-:Y:S01]  /*2090*/  ISETP.NE.AND P4, PT, R18, 0x2, PT ;  /* 0x000000021200780c */ /* 0x000fe20003f85270 */
[----:B---3--:R-:W-:-:S05]  /*20a0*/  IMAD.IADD R11, R11, 0x1, R8 ;  /* 0x000000010b0b7824 */ /* 0x008fca00078e0208 */
[----:B------:R1:W-:Y:S07]  /*20b0*/  STG.E desc[UR8][R2.64], R11 ;  /* 0x0000000b02007986 */ /* 0x0003ee000c101908 */
[----:B------:R-:W-:Y:S05]  /*20c0*/  @!P4 BRA `(.L_x_20) ;  /* 0x000000000014c947 */ /* 0x000fea0003800000 */
[----:B------:R-:W-:-:S05]  /*20d0*/  IADD3 R9, PT, PT, R13, 0x2, RZ ;  /* 0x000000020d097810 */ /* 0x000fca0007ffe0ff */
[----:B------:R-:W-:-:S06]  /*20e0*/  IMAD.WIDE.U32 R4, R9, 0x4, R4 ;  /* 0x0000000409047825 */ /* 0x000fcc00078e0004 */
[----:B------:R-:W1:Y:S02]  /*20f0*/  LDG.E R4, desc[UR8][R4.64] ;  /* 0x0000000804047981 */ /* 0x000e64000c1e1900 */
[----:B-1----:R-:W-:-:S05]  /*2100*/  IMAD.IADD R11, R11, 0x1, R4 ;  /* 0x000000010b0b7824 */ /* 0x002fca00078e0204 */
[----:B------:R1:W-:Y:S02]  /*2110*/  STG.E desc[UR8][R2.64], R11 ;  /* 0x0000000b02007986 */ /* 0x0003e4000c101908 */
.L_x_20:
[----:B------:R-:W-:Y:S05]  /*2120*/  @P3 BRA `(.L_x_23) ;  /* 0xfffffff400183947 */ /* 0x000fea000383ffff */
[----:B------:R-:W-:Y:S05]  /*2130*/  EXIT ;  /* 0x000000000000794d */ /* 0x000fea0003800000 */
.L_x_24:
[----:B------:R-:W-:-:S00]  /*2140*/  BRA `(.L_x_24) ;  /* 0xfffffffc00fc7947 */ /* 0x000fc0000383ffff */
[----:B------:R-:W-:-:S00]  /*2150*/  NOP ;  /* 0x0000000000007918 */ /* 0x000fc00000000000 */
        /* <DEDUP_REMOVED lines=10> */
.L_x_37:


//--------------------- .text._Z21make_iteration_singlePKiS0_PiiiS1_ --------------------------
	.section	.text._Z21make_iteration_singlePKiS0_PiiiS1_,"ax",@progbits
	.align	128
        .global         _Z21make_iteration_singlePKiS0_PiiiS1_
        .type           _Z21make_iteration_singlePKiS0_PiiiS1_,@function
        .size           _Z21make_iteration_singlePKiS0_PiiiS1_,(.L_x_38 - _Z21make_iteration_singlePKiS0_PiiiS1_)
        .other          _Z21make_iteration_singlePKiS0_PiiiS1_,@"STO_CUDA_ENTRY STV_DEFAULT"
_Z21make_iteration_singlePKiS0_PiiiS1_:
.text._Z21make_iteration_singlePKiS0_PiiiS1_:
[----:B------:R-:W-:Y:S01]  /*0000*/  LDC R1, c[0x0][0x37c] ;  /* 0x0000df00ff017b82 */ /* 0x000fe20000000800 */
[----:B------:R-:W0:Y:S01]  /*0010*/  LDCU UR5, c[0x0][0x398] ;  /* 0x00007300ff0577ac */ /* 0x000e220008000800 */
[----:B------:R-:W-:Y:S01]  /*0020*/  IMAD.MOV.U32 R0, RZ, RZ, RZ ;  /* 0x000000ffff007224 */ /* 0x000fe200078e00ff */
[----:B------:R-:W1:Y:S01]  /*0030*/  LDCU.64 UR12, c[0x0][0x358] ;  /* 0x00006b00ff0c77ac */ /* 0x000e620008000a00 */
[----:B0-----:R-:W-:-:S09]  /*0040*/  UISETP.GE.AND UP0, UPT, UR5, 0x1, UPT ;  /* 0x000000010500788c */ /* 0x001fd2000bf06270 */
[----:B-1----:R-:W-:Y:S05]  /*0050*/  BRA.U !UP0, `(.L_x_25) ;  /* 0x0000000d08d07547 */ /* 0x002fea000b800000 */
[----:B------:R-:W0:Y:S01]  /*0060*/  LDCU.64 UR8, c[0x0][0x388] ;  /* 0x00007100ff0877ac */ /* 0x000e220008000a00 */
[----:B------:R-:W-:Y:S01]  /*0070*/  IMAD.MOV.U32 R0, RZ, RZ, RZ ;  /* 0x000000ffff007224 */ /* 0x000fe200078e00ff */
[----:B------:R-:W-:Y:S01]  /*0080*/  UIADD3 UR5, UPT, UPT, UR5, -0x1, URZ ;  /* 0xffffffff05057890 */ /* 0x000fe2000fffe0ff */
[----:B------:R-:W-:Y:S01]  /*0090*/  UMOV UR4, URZ ;  /* 0x000000ff00047c82 */ /* 0x000fe20008000000 */
[----:B0-----:R-:W-:-:S04]  /*00a0*/  UIADD3 UR8, UP0, UPT, UR8, 0x20, URZ ;  /* 0x0000002008087890 */ /* 0x001fc8000ff1e0ff */
[----:B------:R-:W-:-:S12]  /*00b0*/  UIADD3.X UR9, UPT, UPT, URZ, UR9, URZ, UP0, !UPT ;  /* 0x00000009ff097290 */ /* 0x000fd800087fe4ff */
.L_x_35:
[----:B0-----:R-:W0:Y:S01]  /*00c0*/  LDCU UR6, c[0x0][0x398] ;  /* 0x00007300ff0677ac */ /* 0x001e220008000800 */
[----:B------:R-:W-:Y:S01]  /*00d0*/  IMAD.MOV.U32 R6, RZ, RZ, RZ ;  /* 0x000000ffff067224 */ /* 0x000fe200078e00ff */
[----:B------:R-:W-:Y:S01]  /*00e0*/  UMOV UR10, UR4 ;  /* 0x00000004000a7c82 */ /* 0x000fe20008000000 */
[----:B------:R-:W-:-:S04]  /*00f0*/  UIADD3 UR4, UPT, UPT, UR4, 0x1, URZ ;  /* 0x0000000104047890 */ /* 0x000fc8000fffe0ff */
[----:B012---:R-:W-:-:S11]  /*0100*/  UISETP.NE.AND UP0, UPT, UR4, UR6, UPT ;  /* 0x000000060400728c */ /* 0x007fd6000bf05270 */
.L_x_34:
[----:B0-----:R-:W0:Y:S08]  /*0110*/  LDC R11, c[0x0][0x398] ;  /* 0x0000e600ff0b7b82 */ /* 0x001e300000000800 */
[----:B-1----:R-:W1:Y:S08]  /*0120*/  LDC.64 R4, c[0x0][0x388] ;  /* 0x0000e200ff047b82 */ /* 0x002e700000000a00 */
[----:B--2---:R-:W2:Y:S01]  /*0130*/  LDC.64 R2, c[0x0][0x3a0] ;  /* 0x0000e800ff027b82 */ /* 0x004ea20000000a00 */
[----:B0-----:R-:W-:-:S04]  /*0140*/  IMAD R7, R11, UR10, R6 ;  /* 0x0000000a0b077c24 */ /* 0x001fc8000f8e0206 */
[----:B-1----:R-:W-:-:S06]  /*0150*/  IMAD.WIDE.U32 R4, R7, 0x4, R4 ;  /* 0x0000000407047825 */ /* 0x002fcc00078e0004 */
[----:B------:R-:W3:Y:S01]  /*0160*/  LDG.E R5, desc[UR12][R4.64] ;  /* 0x0000000c04057981 */ /* 0x000ee2000c1e1900 */
[----:B------:R-:W-:Y:S02]  /*0170*/  IMAD.MOV.U32 R10, RZ, RZ, R6 ;  /* 0x000000ffff0a7224 */ /* 0x000fe400078e0006 */
[----:B--2---:R-:W-:Y:S01]  /*0180*/  IMAD.WIDE.U32 R2, R7, 0x4, R2 ;  /* 0x0000000407027825 */ /* 0x004fe200078e0002 */
[----:B---3--:R-:W-:-:S13]  /*0190*/  ISETP.GE.AND P1, PT, R5, 0x1, PT ;  /* 0x000000010500780c */ /* 0x008fda0003f26270 */
[----:B------:R-:W-:-:S04]  /*01a0*/  @P1 IADD3 R8, PT, PT, R5, -0x1, RZ ;  /* 0xffffffff05081810 */ /* 0x000fc80007ffe0ff */
[----:B------:R-:W-:-:S04]  /*01b0*/  @P1 ISETP.NE.AND P0, PT, R8, RZ, PT ;  /* 0x000000ff0800120c */ /* 0x000fc80003f05270 */
[----:B------:R-:W-:Y:S01]  /*01c0*/  @P1 SEL R9, R8, 0xffffffe2, P0 ;  /* 0xffffffe208091807 */ /* 0x000fe20000000000 */
[----:B------:R-:W-:-:S04]  /*01d0*/  VIADD R8, R6, 0x1 ;  /* 0x0000000106087836 */ /* 0x000fc80000000000 */
[----:B------:R0:W-:Y:S01]  /*01e0*/  @P1 STG.E desc[UR12][R2.64], R9 ;  /* 0x0000000902001986 */ /* 0x0001e2000c10190c */
[----:B------:R-:W-:Y:S01]  /*01f0*/  ISETP.NE.AND P0, PT, R8, R11, PT ;  /* 0x0000000b0800720c */ /* 0x000fe20003f05270 */
[----:B------:R-:W-:Y:S01]  /*0200*/  IMAD.MOV.U32 R6, RZ, RZ, R8 ;  /* 0x000000ffff067224 */ /* 0x000fe200078e0008 */
[----:B------:R-:W-:Y:S11]  /*0210*/  @P1 BRA `(.L_x_26) ;  /* 0x0000000c00581947 */ /* 0x000ff60003800000 */
[----:B------:R-:W-:-:S13]  /*0220*/  ISETP.GT.AND P1, PT, R5, -0x1, PT ;  /* 0xffffffff0500780c */ /* 0x000fda0003f24270 */
[----:B------:R-:W-:-:S05]  /*0230*/  @!P1 IADD3 R5, PT, PT, R5, 0x1, RZ ;  /* 0x0000000105059810 */ /* 0x000fca0007ffe0ff */
[----:B------:R1:W-:Y:S01]  /*0240*/  @!P1 STG.E desc[UR12][R2.64], R5 ;  /* 0x0000000502009986 */ /* 0x0003e2000c10190c */
[----:B------:R-:W-:Y:S05]  /*0250*/  @!P1 BRA `(.L_x_26) ;  /* 0x0000000c00489947 */ /* 0x000fea0003800000 */
[----:B------:R-:W-:Y:S01]  /*0260*/  UISETP.LT.AND UP1, UPT, UR10, 0x1, UPT ;  /* 0x000000010a00788c */ /* 0x000fe2000bf21270 */
[----:B------:R-:W-:Y:S01]  /*0270*/  IMAD.MOV.U32 R14, RZ, RZ, RZ ;  /* 0x000000ffff0e7224 */ /* 0x000fe200078e00ff */
[----:B------:R-:W-:Y:S02]  /*0280*/  UIADD3 UR7, UPT, UPT, UR10, 0x1, URZ ;  /* 0x000000010a077890 */ /* 0x000fe4000fffe0ff */
[----:B------:R-:W-:Y:S02]  /*0290*/  USEL UR6, UR10, 0x1, !UP1 ;  /* 0x000000010a067887 */ /* 0x000fe4000c800000 */
[----:B------:R-:W-:Y:S02]  /*02a0*/  UISETP.LT.AND UP1, UPT, UR5, UR7, UPT ;  /* 0x000000070500728c */ /* 0x000fe4000bf21270 */
[----:B------:R-:W-:Y:S02]  /*02b0*/  UIADD3 UR6, UPT, UPT, UR6, -0x1, URZ ;  /* 0xffffffff06067890 */ /* 0x000fe4000fffe0ff */
[----:B------:R-:W-:-:S04]  /*02c0*/  USEL UR7, UR5, UR7, UP1 ;  /* 0x0000000705077287 */ /* 0x000fc80008800000 */
[----:B------:R-:W-:-:S09]  /*02d0*/  UISETP.GT.AND UP1, UPT, UR6, UR7, UPT ;  /* 0x000000070600728c */ /* 0x000fd2000bf24270 */
[----:B------:R-:W-:Y:S05]  /*02e0*/  BRA.U UP1, `(.L_x_27) ;  /* 0x0000000d01047547 */ /* 0x000fea000b800000 */
[----:B0-----:R-:W-:Y:S01]  /*02f0*/  VIMNMX R9, PT, PT, R8, UR5, PT ;  /* 0x0000000508097c48 */ /* 0x001fe2000bfe0100 */
[----:B------:R-:W-:Y:S01]  /*0300*/  IMAD.MOV.U32 R14, RZ, RZ, RZ ;  /* 0x000000ffff0e7224 */ /* 0x000fe200078e00ff */
[----:B------:R-:W-:-:S05]  /*0310*/  VIMNMX R10, PT, PT, R10, 0x1, !PT ;  /* 0x000000010a0a7848 */ /* 0x000fca0007fe0100 */
[----:B------:R-:W-:-:S04]  /*0320*/  IMAD.IADD R4, R9, 0x1, -R10 ;  /* 0x0000000109047824 */ /* 0x000fc800078e0a0a */
[C---:B------:R-:W-:Y:S01]  /*0330*/  VIADD R11, R4.reuse, 0x2 ;  /* 0x00000002040b7836 */ /* 0x040fe20000000000 */
[----:B------:R-:W-:-:S04]  /*0340*/  IADD3 R4, PT, PT, R4, 0x1, RZ ;  /* 0x0000000104047810 */ /* 0x000fc80007ffe0ff */
[C---:B------:R-:W-:Y:S02]  /*0350*/  LOP3.LUT R24, R11.reuse, 0xf, RZ, 0xc0, !PT ;  /* 0x0000000f0b187812 */ /* 0x040fe400078ec0ff */
[C---:B------:R-:W-:Y:S02]  /*0360*/  LOP3.LUT R25, R11.reuse, 0x7, RZ, 0xc0, !PT ;  /* 0x000000070b197812 */ /* 0x040fe400078ec0ff */
[----:B------:R-:W-:Y:S01]  /*0370*/  LOP3.LUT R12, R11, 0xfffffff0, RZ, 0xc0, !PT ;  /* 0xfffffff00b0c7812 */ /* 0x000fe200078ec0ff */
[----:B-1----:R-:W-:Y:S01]  /*0380*/  VIADD R5, R24, 0xffffffff ;  /* 0xffffffff18057836 */ /* 0x002fe20000000000 */
[----:B------:R-:W-:Y:S01]  /*0390*/  ISETP.GE.U32.AND P1, PT, R4, 0xf, PT ;  /* 0x0000000f0400780c */ /* 0x000fe20003f26070 */
[----:B------:R-:W-:Y:S01]  /*03a0*/  VIADD R8, R25, 0xffffffff ;  /* 0xffffffff19087836 */ /* 0x000fe20000000000 */
[----:B------:R-:W-:Y:S02]  /*03b0*/  LOP3.LUT R11, R11, 0x3, RZ, 0xc0, !PT ;  /* 0x000000030b0b7812 */ /* 0x000fe400078ec0ff */
[----:B------:R-:W-:-:S02]  /*03c0*/  ISETP.GE.U32.AND P2, PT, R5, 0x7, PT ;  /* 0x000000070500780c */ /* 0x000fc40003f46070 */
[----:B------:R-:W-:Y:S02]  /*03d0*/  ISETP.GE.U32.AND P3, PT, R8, 0x3, PT ;  /* 0x000000030800780c */ /* 0x000fe40003f66070 */
[----:B------:R-:W-:-:S11]  /*03e0*/  IADD3 R12, PT, PT, -R12, RZ, RZ ;  /* 0x000000ff0c0c7210 */ /* 0x000fd60007ffe1ff */
.L_x_33:
[----:B------:R-:W-:-:S05]  /*03f0*/  VIADD R4, R10, 0xffffffff ;  /* 0xffffffff0a047836 */ /* 0x000fca0000000000 */
[----:B------:R-:W-:-:S13]  /*0400*/  ISETP.GT.AND P4, PT, R4, R9, PT ;  /* 0x000000090400720c */ /* 0x000fda0003f84270 */
[----:B------:R-:W-:Y:S05]  /*0410*/  @P4 BRA `(.L_x_28) ;  /* 0x00000008009c4947 */ /* 0x000fea0003800000 */
[----:B------:R-:W-:Y:S01]  /*0420*/  IMAD.MOV.U32 R8, RZ, RZ, R4 ;  /* 0x000000ffff087224 */ /* 0x000fe200078e0004 */
[----:B------:R-:W-:Y:S06]  /*0430*/  @!P1 BRA `(.L_x_29) ;  /* 0x0000000400349947 */ /* 0x000fec0003800000 */
[----:B------:R-:W0:Y:S01]  /*0440*/  LDC R15, c[0x0][0x398] ;  /* 0x0000e600ff0f7b82 */ /* 0x000e220000000800 */
[----:B------:R-:W-:Y:S01]  /*0450*/  IMAD.MOV.U32 R13, RZ, RZ, R12 ;  /* 0x000000ffff0d7224 */ /* 0x000fe200078e000c */
[----:B------:R-:W-:Y:S01]  /*0460*/  MOV R8, R10 ;  /* 0x0000000a00087202 */ /* 0x000fe20000000f00 */
[----:B0-----:R-:W-:-:S07]  /*0470*/  IMAD R15, R15, UR6, R4 ;  /* 0x000000060f0f7c24 */ /* 0x001fce000f8e0204 */
.L_x_30:
[----:B------:R-:W-:Y:S02]  /*0480*/  IMAD.U32 R4, RZ, RZ, UR8 ;  /* 0x00000008ff047e24 */ /* 0x000fe4000f8e00ff */
[----:B------:R-:W-:Y:S02]  /*0490*/  IMAD.U32 R5, RZ, RZ, UR9 ;  /* 0x00000009ff057e24 */ /* 0x000fe4000f8e00ff */
[----:B------:R-:W-:-:S05]  /*04a0*/  IMAD.WIDE R4, R15, 0x4, R4 ;  /* 0x000000040f047825 */ /* 0x000fca00078e0204 */
[----:B------:R-:W2:Y:S04]  /*04b0*/  LDG.E R18, desc[UR12][R4.64+-0x20] ;  /* 0xffffe00c04127981 */ /* 0x000ea8000c1e1900 */
[----:B------:R-:W3:Y:S04]  /*04c0*/  LDG.E R19, desc[UR12][R4.64+-0x1c] ;  /* 0xffffe40c04137981 */ /* 0x000ee8000c1e1900 */
[----:B------:R-:W4:Y:S04]  /*04d0*/  LDG.E R26, desc[UR12][R4.64+-0x18] ;  /* 0xffffe80c041a7981 */ /* 0x000f28000c1e1900 */
[----:B------:R-:W5:Y:S04]  /*04e0*/  LDG.E R22, desc[UR12][R4.64+-0x14] ;  /* 0xffffec0c04167981 */ /* 0x000f68000c1e1900 */
[----:B------:R-:W5:Y:S04]  /*04f0*/  LDG.E R21, desc[UR12][R4.64+-0x10] ;  /* 0xfffff00c04157981 */ /* 0x000f68000c1e1900 */
[----:B------:R-:W5:Y:S04]  /*0500*/  LDG.E R20, desc[UR12][R4.64+-0xc] ;  /* 0xfffff40c04147981 */ /* 0x000f68000c1e1900 */
[----:B------:R-:W5:Y:S04]  /*0510*/  LDG.E R16, desc[UR12][R4.64+-0x8] ;  /* 0xfffff80c04107981 */ /* 0x000f68000c1e1900 */
[----:B------:R-:W5:Y:S01]  /*0520*/  LDG.E R17, desc[UR12][R4.64+-0x4] ;  /* 0xfffffc0c04117981 */ /* 0x000f62000c1e1900 */
[----:B------:R-:W-:-:S03]  /*0530*/  VIADD R23, R14, 0x1 ;  /* 0x000000010e177836 */ /* 0x000fc60000000000 */
[----:B------:R-:W5:Y:S01]  /*0540*/  LDG.E R27, desc[UR12][R4.64+0x1c] ;  /* 0x00001c0c041b7981 */ /* 0x000f62000c1e1900 */
[----:B--2---:R-:W-:-:S03]  /*0550*/  ISETP.GT.AND P4, PT, R18, RZ, PT ;  /* 0x000000ff1200720c */ /* 0x004fc60003f84270 */
[----:B------:R-:W2:Y:S01]  /*0560*/  LDG.E R18, desc[UR12][R4.64] ;  /* 0x0000000c04127981 */ /* 0x000ea2000c1e1900 */
[----:B---3--:R-:W-:-:S03]  /*0570*/  ISETP.GT.AND P5, PT, R19, RZ, PT ;  /* 0x000000ff1300720c */ /* 0x008fc60003fa4270 */
[----:B------:R-:W3:Y:S06]  /*0580*/  LDG.E R19, desc[UR12][R4.64+0x4] ;  /* 0x0000040c04137981 */ /* 0x000eec000c1e1900 */
[----:B------:R-:W-:Y:S02]  /*0590*/  @!P4 IADD3 R23, PT, PT, R14, RZ, RZ ;  /* 0x000000ff0e17c210 */ /* 0x000fe40007ffe0ff */
[----:B----4-:R-:W-:Y:S01]  /*05a0*/  ISETP.GT.AND P4, PT, R26, RZ, PT ;  /* 0x000000ff1a00720c */ /* 0x010fe20003f84270 */
[----:B------:R-:W4:Y:S02]  /*05b0*/  LDG.E R14, desc[UR12][R4.64+0x8] ;  /* 0x0000080c040e7981 */ /* 0x000f24000c1e1900 */
[----:B------:R-:W-:-:S02]  /*05c0*/  VIADD R26, R23, 0x1 ;  /* 0x00000001171a7836 */ /* 0x000fc40000000000 */
[----:B------:R-:W-:Y:S01]  /*05d0*/  @!P5 IMAD.MOV R26, RZ, RZ, R23 ;  /* 0x000000ffff1ad224 */ /* 0x000fe200078e0217 */
[----:B-----5:R-:W-:Y:S02]  /*05e0*/  ISETP.GT.AND P5, PT, R22, RZ, PT ;  /* 0x000000ff1600720c */ /* 0x020fe40003fa4270 */
[----:B------:R-:W5:Y:S01]  /*05f0*/  LDG.E R22, desc[UR12][R4.64+0xc] ;  /* 0x00000c0c04167981 */ /* 0x000f62000c1e1900 */
[----:B------:R-:W-:-:S04]  /*0600*/  VIADD R23, R26, 0x1 ;  /* 0x000000011a177836 */ /* 0x000fc80000000000 */
[----:B------:R-:W-:Y:S02]  /*0610*/  @!P4 IADD3 R23, PT, PT, R26, RZ, RZ ;  /* 0x000000ff1a17c210 */ /* 0x000fe40007ffe0ff */
[----:B------:R-:W-:Y:S02]  /*0620*/  ISETP.GT.AND P4, PT, R21, RZ, PT ;  /* 0x000000ff1500720c */ /* 0x000fe40003f84270 */
[----:B------:R-:W5:Y:S01]  /*0630*/  LDG.E R21, desc[UR12][R4.64+0x10] ;  /* 0x0000100c04157981 */ /* 0x000f62000c1e1900 */
[----:B------:R-:W-:Y:S02]  /*0640*/  VIADD R26, R23, 0x1 ;  /* 0x00000001171a7836 */ /* 0x000fe40000000000 */
[----:B------:R-:W-:-:S05]  /*0650*/  @!P5 IMAD.MOV R26, RZ, RZ, R23 ;  /* 0x000000ffff1ad224 */ /* 0x000fca00078e0217 */
[----:B------:R-:W-:-:S03]  /*0660*/  IADD3 R23, PT, PT, R26, 0x1, RZ ;  /* 0x000000011a177810 */ /* 0x000fc60007ffe0ff */
[----:B------:R-:W-:Y:S02]  /*0670*/  @!P4 IMAD.MOV R23, RZ, RZ, R26 ;  /* 0x000000ffff17c224 */ /* 0x000fe400078e021a */
[----:B------:R-:W5:Y:S01]  /*0680*/  LDG.E R26, desc[UR12][R4.64+0x14] ;  /* 0x0000140c041a7981 */ /* 0x000f62000c1e1900 */
[----:B------:R-:W-:-:S03]  /*0690*/  ISETP.GT.AND P4, PT, R20, RZ, PT ;  /* 0x000000ff1400720c */ /* 0x000fc60003f84270 */
[----:B------:R0:W5:Y:S01]  /*06a0*/  LDG.E R20, desc[UR12][R4.64+0x18] ;  /* 0x0000180c04147981 */ /* 0x000162000c1e1900 */
[----:B------:R-:W-:Y:S01]  /*06b0*/  ISETP.GT.AND P5, PT, R16, RZ, PT ;  /* 0x000000ff1000720c */ /* 0x000fe20003fa4270 */
[----:B------:R-:W-:-:S08]  /*06c0*/  VIADD R16, R23, 0x1 ;  /* 0x0000000117107836 */ /* 0x000fd00000000000 */
[----:B------:R-:W-:Y:S02]  /*06d0*/  @!P4 IADD3 R16, PT, PT, R23, RZ, RZ ;  /* 0x000000ff1710c210 */ /* 0x000fe40007ffe0ff */
[----:B------:R-:W-:-:S03]  /*06e0*/  ISETP.GT.AND P4, PT, R17, RZ, PT ;  /* 0x000000ff1100720c */ /* 0x000fc60003f84270 */
[----:B------:R-:W-:Y:S02]  /*06f0*/  VIADD R17, R16, 0x1 ;  /* 0x0000000110117836 */ /* 0x000fe40000000000 */
[----:B------:R-:W-:-:S05]  /*0700*/  @!P5 IMAD.MOV R17, RZ, RZ, R16 ;  /* 0x000000ffff11d224 */ /* 0x000fca00078e0210 */
[----:B------:R-:W-:-:S03]  /*0710*/  IADD3 R16, PT, PT, R17, 0x1, RZ ;  /* 0x0000000111107810 */ /* 0x000fc60007ffe0ff */
[----:B------:R-:W-:-:S04]  /*0720*/  @!P4 IMAD.MOV R16, RZ, RZ, R17 ;  /* 0x000000ffff10c224 */ /* 0x000fc800078e0211 */
[----:B0-----:R-:W-:Y:S01]  /*0730*/  VIADD R4, R16, 0x1 ;  /* 0x0000000110047836 */ /* 0x001fe20000000000 */
[----:B------:R-:W-:Y:S01]  /*0740*/  IADD3 R13, PT, PT, R13, 0x10, RZ ;  /* 0x000000100d0d7810 */ /* 0x000fe20007ffe0ff */
[----:B------:R-:W-:Y:S01]  /*0750*/  VIADD R15, R15, 0x10 ;  /* 0x000000100f0f7836 */ /* 0x000fe20000000000 */
[----:B------:R-:W-:Y:S02]  /*0760*/  IADD3 R8, PT, PT, R8, 0x10, RZ ;  /* 0x0000001008087810 */ /* 0x000fe40007ffe0ff */
[----:B--2---:R-:W-:Y:S02]  /*0770*/  ISETP.GT.AND P5, PT, R18, RZ, PT ;  /* 0x000000ff1200720c */ /* 0x004fe40003fa4270 */
[----:B---3--:R-:W-:-:S11]  /*0780*/  ISETP.GT.AND P4, PT, R19, RZ, PT ;  /* 0x000000ff1300720c */ /* 0x008fd60003f84270 */
[----:B------:R-:W-:Y:S02]  /*0790*/  @!P5 IADD3 R4, PT, PT, R16, RZ, RZ ;  /* 0x000000ff1004d210 */ /* 0x000fe40007ffe0ff */
[----:B----4-:R-:W-:-:S03]  /*07a0*/  ISETP.GT.AND P5, PT, R14, RZ, PT ;  /* 0x000000ff0e00720c */ /* 0x010fc60003fa4270 */
[----:B------:R-:W-:Y:S02]  /*07b0*/  VIADD R5, R4, 0x1 ;  /* 0x0000000104057836 */ /* 0x000fe40000000000 */
[----:B------:R-:W-:Y:S01]  /*07c0*/  @!P4 IMAD.MOV R5, RZ, RZ, R4 ;  /* 0x000000ffff05c224 */ /* 0x000fe200078e0204 */
[----:B-----5:R-:W-:-:S04]  /*07d0*/  ISETP.GT.AND P4, PT, R22, RZ, PT ;  /* 0x000000ff1600720c */ /* 0x020fc80003f84270 */
[----:B------:R-:W-:-:S03]  /*07e0*/  IADD3 R4, PT, PT, R5, 0x1, RZ ;  /* 0x0000000105047810 */ /* 0x000fc60007ffe0ff */
[----:B------:R-:W-:Y:S01]  /*07f0*/  @!P5 IMAD.MOV R4, RZ, RZ, R5 ;  /* 0x000000ffff04d224 */ /* 0x000fe200078e0205 */
[----:B------:R-:W-:-:S03]  /*0800*/  ISETP.GT.AND P5, PT, R21, RZ, PT ;  /* 0x000000ff1500720c */ /* 0x000fc60003fa4270 */
[C---:B------:R-:W-:Y:S02]  /*0810*/  VIADD R5, R4.reuse, 0x1 ;  /* 0x0000000104057836 */ /* 0x040fe40000000000 */
[----:B------:R-:W-:-:S05]  /*0820*/  @!P4 IADD3 R5, PT, PT, R4, RZ, RZ ;  /* 0x000000ff0405c210 */ /* 0x000fca0007ffe0ff */
[----:B------:R-:W-:Y:S01]  /*0830*/  VIADD R4, R5, 0x1 ;  /* 0x0000000105047836 */ /* 0x000fe20000000000 */
[----:B------:R-:W-:Y:S02]  /*0840*/  ISETP.GT.AND P4, PT, R26, RZ, PT ;  /* 0x000000ff1a00720c */ /* 0x000fe40003f84270 */
[----:B------:R-:W-:Y:S01]  /*0850*/  @!P5 IMAD.MOV R4, RZ, RZ, R5 ;  /* 0x000000ffff04d224 */ /* 0x000fe200078e0205 */
[----:B------:R-:W-:-:S04]  /*0860*/  ISETP.GT.AND P5, PT, R20, RZ, PT ;  /* 0x000000ff1400720c */ /* 0x000fc80003fa4270 */
[----:B------:R-:W-:-:S06]  /*0870*/  IADD3 R5, PT, PT, R4, 0x1, RZ ;  /* 0x0000000104057810 */ /* 0x000fcc0007ffe0ff */
[----:B------:R-:W-:-:S04]  /*0880*/  @!P4 IMAD.MOV R5, RZ, RZ, R4 ;  /* 0x000000ffff05c224 */ /* 0x000fc800078e0204 */
[----:B------:R-:W-:Y:S02]  /*0890*/  VIADD R4, R5, 0x1 ;  /* 0x0000000105047836 */ /* 0x000fe40000000000 */
[----:B------:R-:W-:Y:S01]  /*08a0*/  @!P5 IMAD.MOV R4, RZ, RZ, R5 ;  /* 0x000000ffff04d224 */ /* 0x000fe200078e0205 */
[----:B------:R-:W-:Y:S02]  /*08b0*/  ISETP.NE.AND P5, PT, R13, RZ, PT ;  /* 0x000000ff0d00720c */ /* 0x000fe40003fa5270 */
[----:B------:R-:W-:Y:S01]  /*08c0*/  ISETP.GT.AND P4, PT, R27, RZ, PT ;  /* 0x000000ff1b00720c */ /* 0x000fe20003f84270 */
[----:B------:R-:W-:-:S12]  /*08d0*/  VIADD R14, R4, 0x1 ;  /* 0x00000001040e7836 */ /* 0x000fd80000000000 */
[----:B------:R-:W-:Y:S01]  /*08e0*/  @!P4 IMAD.MOV R14, RZ, RZ, R4 ;  /* 0x000000ffff0ec224 */ /* 0x000fe200078e0204 */
[----:B------:R-:W-:Y:S06]  /*08f0*/  @P5 BRA `(.L_x_30) ;  /* 0xfffffff800e05947 */ /* 0x000fec000383ffff */
[----:B------:R-:W-:-:S07]  /*0900*/  IADD3 R8, PT, PT, R8, -0x1, RZ ;  /* 0xffffffff08087810 */ /* 0x000fce0007ffe0ff */
.L_x_29:
[----:B------:R-:W-:-:S13]  /*0910*/  ISETP.NE.AND P4, PT, R24, RZ, PT ;  /* 0x000000ff1800720c */ /* 0x000fda0003f85270 */
[----:B------:R-:W-:Y:S05]  /*0920*/  @!P4 BRA `(.L_x_28) ;  /* 0x000000040058c947 */ /* 0x000fea0003800000 */
[----:B------:R-:W-:Y:S01]  /*0930*/  ISETP.NE.AND P4, PT, R25, RZ, PT ;  /* 0x000000ff1900720c */ /* 0x000fe20003f85270 */
[----:B------:R-:W-:-:S12]  /*0940*/  @!P2 BRA `(.L_x_31) ;  /* 0x000000000094a947 */ /* 0x000fd80003800000 */
[----:B------:R-:W0:Y:S08]  /*0950*/  LDC R13, c[0x0][0x398] ;  /* 0x0000e600ff0d7b82 */ /* 0x000e300000000800 */
[----:B------:R-:W1:Y:S01]  /*0960*/  LDC.64 R4, c[0x0][0x388] ;  /* 0x0000e200ff047b82 */ /* 0x000e620000000a00 */
[----:B0-----:R-:W-:-:S04]  /*0970*/  IMAD R13, R13, UR6, R8 ;  /* 0x000000060d0d7c24 */ /* 0x001fc8000f8e0208 */
[----:B-1----:R-:W-:-:S05]  /*0980*/  IMAD.WIDE R4, R13, 0x4, R4 ;  /* 0x000000040d047825 */ /* 0x002fca00078e0204 */
[----:B------:R-:W2:Y:S04]  /*0990*/  LDG.E R21, desc[UR12][R4.64] ;  /* 0x0000000c04157981 */ /* 0x000ea8000c1e1900 */
[----:B------:R-:W3:Y:S04]  /*09a0*/  LDG.E R13, desc[UR12][R4.64+0x4] ;  /* 0x0000040c040d7981 */ /* 0x000ee8000c1e1900 */
[----:B------:R-:W4:Y:S04]  /*09b0*/  LDG.E R15, desc[UR12][R4.64+0x8] ;  /* 0x0000080c040f7981 */ /* 0x000f28000c1e1900 */
[----:B------:R-:W5:Y:S04]  /*09c0*/  LDG.E R16, desc[UR12][R4.64+0xc] ;  /* 0x00000c0c04107981 */ /* 0x000f68000c1e1900 */
[----:B------:R-:W5:Y:S04]  /*09d0*/  LDG.E R17, desc[UR12][R4.64+0x10] ;  /* 0x0000100c04117981 */ /* 0x000f68000c1e1900 */
[----:B------:R-:W5:Y:S04]  /*09e0*/  LDG.E R18, desc[UR12][R4.64+0x14] ;  /* 0x0000140c04127981 */ /* 0x000f68000c1e1900 */
[----:B------:R-:W5:Y:S04]  /*09f0*/  LDG.E R19, desc[UR12][R4.64+0x18] ;  /* 0x0000180c04137981 */ /* 0x000f68000c1e1900 */
[----:B------:R0:W5:Y:S01]  /*0a00*/  LDG.E R20, desc[UR12][R4.64+0x1c] ;  /* 0x00001c0c04147981 */ /* 0x000162000c1e1900 */
        /* <DEDUP_REMOVED lines=12> */
[----:B0-----:R-:W-:Y:S02]  /*0ad0*/  VIADD R4, R13, 0x1 ;  /* 0x000000010d047836 */ /* 0x001fe40000000000 */
[----:B------:R-:W-:Y:S01]  /*0ae0*/  @!P5 IMAD.MOV R4, RZ, RZ, R13 ;  /* 0x000000ffff04d224 */ /* 0x000fe200078e020d */
[----:B------:R-:W-:-:S04]  /*0af0*/  ISETP.GT.AND P5, PT, R18, RZ, PT ;  /* 0x000000ff1200720c */ /* 0x000fc80003fa4270 */
[----:B------:R-:W-:-:S03]  /*0b00*/  IADD3 R5, PT, PT, R4, 0x1, RZ ;  /* 0x0000000104057810 */ /* 0x000fc60007ffe0ff */
[----:B------:R-:W-:Y:S01]  /*0b10*/  @!P6 IMAD.MOV R5, RZ, RZ, R4 ;  /* 0x000000ffff05e224 */ /* 0x000fe200078e0204 */
[----:B------:R-:W-:-:S03]  /*0b20*/  ISETP.GT.AND P6, PT, R19, RZ, PT ;  /* 0x000000ff1300720c */ /* 0x000fc60003fc4270 */
[C---:B------:R-:W-:Y:S02]  /*0b30*/  VIADD R4, R5.reuse, 0x1 ;  /* 0x0000000105047836 */ /* 0x040fe40000000000 */
[----:B------:R-:W-:Y:S02]  /*0b40*/  @!P5 IADD3 R4, PT, PT, R5, RZ, RZ ;  /* 0x000000ff0504d210 */ /* 0x000fe40007ffe0ff */
[----:B------:R-:W-:-:S03]  /*0b50*/  ISETP.GT.AND P5, PT, R20, RZ, PT ;  /* 0x000000ff1400720c */ /* 0x000fc60003fa4270 */
[----:B------:R-:W-:-:S03]  /*0b60*/  VIADD R5, R4, 0x1 ;  /* 0x0000000104057836 */ /* 0x000fc60000000000 */
[----:B------:R-:W-:-:S05]  /*0b70*/  @!P6 IMAD.MOV R5, RZ, RZ, R4 ;  /* 0x000000ffff05e224 */ /* 0x000fca00078e0204 */
[----:B------:R-:W-:Y:S02]  /*0b80*/  IADD3 R14, PT, PT, R5, 0x1, RZ ;  /* 0x00000001050e7810 */ /* 0x000fe40007ffe0ff */
[----:B------:R-:W-:-:S07]  /*0b90*/  @!P5 IMAD.MOV R14, RZ, RZ, R5 ;  /* 0x000000ffff0ed224 */ /* 0x000fce00078e0205 */
.L_x_31:
[----:B------:R-:W-:Y:S05]  /*0ba0*/  @!P4 BRA `(.L_x_28) ;  /* 0x0000000000b8c947 */ /* 0x000fea0003800000 */
[----:B------:R-:W-:Y:S05]  /*0bb0*/  @!P3 BRA `(.L_x_32) ;  /* 0x000000000054b947 */ /* 0x000fea0003800000 */
[----:B------:R-:W0:Y:S08]  /*0bc0*/  LDC R13, c[0x0][0x398] ;  /* 0x0000e600ff0d7b82 */ /* 0x000e300000000800 */
[----:B------:R-:W1:Y:S01]  /*0bd0*/  LDC.64 R4, c[0x0][0x388] ;  /* 0x0000e200ff047b82 */ /* 0x000e620000000a00 */
[----:B0-----:R-:W-:-:S04]  /*0be0*/  IMAD R13, R13, UR6, R8 ;  /* 0x000000060d0d7c24 */ /* 0x001fc8000f8e0208 */
[----:B-1----:R-:W-:-:S05]  /*0bf0*/  IMAD.WIDE R4, R13, 0x4, R4 ;  /* 0x000000040d047825 */ /* 0x002fca00078e0204 */
[----:B------:R-:W2:Y:S04]  /*0c00*/  LDG.E R17, desc[UR12][R4.64] ;  /* 0x0000000c04117981 */ /* 0x000ea8000c1e1900 */
[----:B------:R-:W3:Y:S04]  /*0c10*/  LDG.E R13, desc[UR12][R4.64+0x4] ;  /* 0x0000040c040d7981 */ /* 0x000ee8000c1e1900 */
[----:B------:R-:W4:Y:S04]  /*0c20*/  LDG.E R15, desc[UR12][R4.64+0x8] ;  /* 0x0000080c040f7981 */ /* 0x000f28000c1e1900 */
[----:B------:R-:W5:Y:S01]  /*0c30*/  LDG.E R16, desc[UR12][R4.64+0xc] ;  /* 0x00000c0c04107981 */ /* 0x000f62000c1e1900 */
[----:B------:R-:W-:Y:S01]  /*0c40*/  VIADD R8, R8, 0x4 ;  /* 0x0000000408087836 */ /* 0x000fe20000000000 */
[----:B--2---:R-:W-:-:S02]  /*0c50*/  ISETP.GT.AND P4, PT, R17, RZ, PT ;  /* 0x000000ff1100720c */ /* 0x004fc40003f84270 */
[----:B---3--:R-:W-:Y:S02]  /*0c60*/  ISETP.GT.AND P5, PT, R13, RZ, PT ;  /* 0x000000ff0d00720c */ /* 0x008fe40003fa4270 */
[----:B------:R-:W-:-:S09]  /*0c70*/  IADD3 R13, PT, PT, R14, 0x1, RZ ;  /* 0x000000010e0d7810 */ /* 0x000fd20007ffe0ff */
[----:B------:R-:W-:Y:S01]  /*0c80*/  @!P4 IMAD.MOV R13, RZ, RZ, R14 ;  /* 0x000000ffff0dc224 */ /* 0x000fe200078e020e */
[----:B----4-:R-:W-:-:S03]  /*0c90*/  ISETP.GT.AND P4, PT, R15, RZ, PT ;  /* 0x000000ff0f00720c */ /* 0x010fc60003f84270 */
[C---:B------:R-:W-:Y:S01]  /*0ca0*/  VIADD R14, R13.reuse, 0x1 ;  /* 0x000000010d0e7836 */ /* 0x040fe20000000000 */
[----:B------:R-:W-:Y:S02]  /*0cb0*/  @!P5 IADD3 R14, PT, PT, R13, RZ, RZ ;  /* 0x000000ff0d0ed210 */ /* 0x000fe40007ffe0ff */
[----:B-----5:R-:W-:-:S03]  /*0cc0*/  ISETP.GT.AND P5, PT, R16, RZ, PT ;  /* 0x000000ff1000720c */ /* 0x020fc60003fa4270 */
[----:B------:R-:W-:-:S04]  /*0cd0*/  VIADD R13, R14, 0x1 ;  /* 0x000000010e0d7836 */ /* 0x000fc80000000000 */
[----:B------:R-:W-:-:S05]  /*0ce0*/  @!P4 IMAD.MOV R13, RZ, RZ, R14 ;  /* 0x000000ffff0dc224 */ /* 0x000fca00078e020e */
[----:B------:R-:W-:Y:S01]  /*0cf0*/  IADD3 R14, PT, PT, R13, 0x1, RZ ;  /* 0x000000010d0e7810 */ /* 0x000fe20007ffe0ff */
[----:B------:R-:W-:-:S07]  /*0d00*/  @!P5 IMAD.MOV R14, RZ, RZ, R13 ;  /* 0x000000ffff0ed224 */ /* 0x000fce00078e020d */
.L_x_32:
[----:B------:R-:W-:-:S13]  /*0d10*/  ISETP.NE.AND P4, PT, R11, RZ, PT ;  /* 0x000000ff0b00720c */ /* 0x000fda0003f85270 */
[----:B------:R-:W-:Y:S05]  /*0d20*/  @!P4 BRA `(.L_x_28) ;  /* 0x000000000058c947 */ /* 0x000fea0003800000 */
[----:B------:R-:W0:Y:S08]  /*0d30*/  LDC R13, c[0x0][0x398] ;  /* 0x0000e600ff0d7b82 */ /* 0x000e300000000800 */
[----:B------:R-:W1:Y:S01]  /*0d40*/  LDC.64 R4, c[0x0][0x388] ;  /* 0x0000e200ff047b82 */ /* 0x000e620000000a00 */
[----:B0-----:R-:W-:-:S04]  /*0d50*/  IMAD R13, R13, UR6, R8 ;  /* 0x000000060d0d7c24 */ /* 0x001fc8000f8e0208 */
[----:B-1----:R-:W-:-:S05]  /*0d60*/  IMAD.WIDE R4, R13, 0x4, R4 ;  /* 0x000000040d047825 */ /* 0x002fca00078e0204 */
[----:B------:R-:W2:Y:S01]  /*0d70*/  LDG.E R8, desc[UR12][R4.64] ;  /* 0x0000000c04087981 */ /* 0x000ea2000c1e1900 */
[----:B------:R-:W-:Y:S02]  /*0d80*/  ISETP.NE.AND P5, PT, R11, 0x1, PT ;  /* 0x000000010b00780c */ /* 0x000fe40003fa5270 */
[----:B--2---:R-:W-:Y:S02]  /*0d90*/  ISETP.GT.AND P4, PT, R8, RZ, PT ;  /* 0x000000ff0800720c */ /* 0x004fe40003f84270 */
[----:B------:R-:W-:-:S11]  /*0da0*/  IADD3 R8, PT, PT, R14, 0x1, RZ ;  /* 0x000000010e087810 */ /* 0x000fd60007ffe0ff */
[----:B------:R-:W-:-:S04]  /*0db0*/  @!P4 IMAD.MOV R8, RZ, RZ, R14 ;  /* 0x000000ffff08c224 */ /* 0x000fc800078e020e */
[----:B------:R-:W-:Y:S01]  /*0dc0*/  IMAD.MOV.U32 R14, RZ, RZ, R8 ;  /* 0x000000ffff0e7224 */ /* 0x000fe200078e0008 */
[----:B------:R-:W-:Y:S06]  /*0dd0*/  @!P5 BRA `(.L_x_28) ;  /* 0x00000000002cd947 */ /* 0x000fec0003800000 */
[----:B------:R-:W-:Y:S01]  /*0de0*/  ISETP.NE.AND P5, PT, R11, 0x2, PT ;  /* 0x000000020b00780c */ /* 0x000fe20003fa5270 */
[----:B------:R-:W2:-:S12]  /*0df0*/  LDG.E R8, desc[UR12][R4.64+0x4] ;  /* 0x0000040c04087981 */ /* 0x000e98000c1e1900 */
[----:B------:R-:W3:Y:S01]  /*0e00*/  @P5 LDG.E R13, desc[UR12][R4.64+0x8] ;  /* 0x0000080c040d5981 */ /* 0x000ee2000c1e1900 */
[----:B--2---:R-:W-:Y:S02]  /*0e10*/  ISETP.GT.AND P4, PT, R8, RZ, PT ;  /* 0x000000ff0800720c */ /* 0x004fe40003f84270 */
[----:B------:R-:W-:Y:S02]  /*0e20*/  IADD3 R8, PT, PT, R14, 0x1, RZ ;  /* 0x000000010e087810 */ /* 0x000fe40007ffe0ff */
[----:B---3--:R-:W-:-:S09]  /*0e30*/  ISETP.GT.OR P6, PT, R13, RZ, !P5 ;  /* 0x000000ff0d00720c */ /* 0x008fd20006fc4670 */
[----:B------:R-:W-:-:S04]  /*0e40*/  @!P4 IMAD.MOV R8, RZ, RZ, R14 ;  /* 0x000000ffff08c224 */ /* 0x000fc800078e020e */
[----:B------:R-:W-:-:S05]  /*0e50*/  IMAD.MOV.U32 R14, RZ, RZ, R8 ;  /* 0x000000ffff0e7224 */ /* 0x000fca00078e0008 */
[----:B------:R-:W-:Y:S01]  /*0e60*/  @P5 IADD3 R8, PT, PT, R14, 0x1, RZ ;  /* 0x000000010e085810 */ /* 0x000fe20007ffe0ff */
[----:B------:R-:W-:-:S04]  /*0e70*/  @!P6 IMAD.MOV R8, RZ, RZ, R14 ;  /* 0x000000ffff08e224 */ /* 0x000fc800078e020e */
[----:B------:R-:W-:-:S07]  /*0e80*/  @P5 IMAD.MOV.U32 R14, RZ, RZ, R8 ;  /* 0x000000ffff0e5224 */ /* 0x000fce00078e0008 */
.L_x_28:
[----:B------:R-:W-:-:S04]  /*0e90*/  UIADD3 UR7, UPT, UPT, UR10, 0x1, URZ ;  /* 0x000000010a077890 */ /* 0x000fc8000fffe0ff */
[----:B------:R-:W-:-:S04]  /*0ea0*/  UISETP.LT.AND UP1, UPT, UR5, UR7, UPT ;  /* 0x000000070500728c */ /* 0x000fc8000bf21270 */
[----:B------:R-:W-:Y:S02]  /*0eb0*/  USEL UR11, UR5, UR7, UP1 ;  /* 0x00000007050b7287 */ /* 0x000fe40008800000 */
[----:B------:R-:W-:Y:S02]  /*0ec0*/  UIADD3 UR7, UPT, UPT, UR6, 0x1, URZ ;  /* 0x0000000106077890 */ /* 0x000fe4000fffe0ff */
[----:B------:R-:W-:-:S05]  /*0ed0*/  UISETP.GE.AND UP1, UPT, UR6, UR11, UPT ;  /* 0x0000000b0600728c */ /* 0x000fca000bf26270 */
[----:B------:R-:W-:-:S04]  /*0ee0*/  UMOV UR6, UR7 ;  /* 0x0000000700067c82 */ /* 0x000fc80008000000 */
[----:B------:R-:W-:Y:S05]  /*0ef0*/  BRA.U !UP1, `(.L_x_33) ;  /* 0xfffffff5093c7547 */ /* 0x000fea000b83ffff */
.L_x_27:
[----:B-1----:R-:W1:Y:S02]  /*0f00*/  LDC.64 R4, c[0x0][0x380] ;  /* 0x0000e000ff047b82 */ /* 0x002e640000000a00 */
[----:B-1----:R-:W-:-:S06]  /*0f10*/  IMAD.WIDE.U32 R4, R7, 0x4, R4 ;  /* 0x0000000407047825 */ /* 0x002fcc00078e0004 */
[----:B------:R-:W2:Y:S02]  /*0f20*/  LDG.E R5, desc[UR12][R4.64] ;  /* 0x0000000c04057981 */ /* 0x000ea4000c1e1900 */
[----:B--2---:R-:W-:-:S13]  /*0f30*/  ISETP.GT.AND P1, PT, R14, R5, PT ;  /* 0x000000050e00720c */ /* 0x004fda0003f24270 */
[----:B------:R-:W-:Y:S01]  /*0f40*/  @P1 MOV R7, 0xa ;  /* 0x0000000a00071802 */ /* 0x000fe20000000f00 */
[----:B------:R-:W-:-:S04]  /*0f50*/  @P1 VIADD R0, R0, 0x1 ;  /* 0x0000000100001836 */ /* 0x000fc80000000000 */
[----:B------:R2:W-:Y:S04]  /*0f60*/  @P1 STG.E desc[UR12][R2.64], R7 ;  /* 0x0000000702001986 */ /* 0x0005e8000c10190c */
[----:B------:R2:W-:Y:S02]  /*0f70*/  @!P1 STG.E desc[UR12][R2.64], RZ ;  /* 0x000000ff02009986 */ /* 0x0005e4000c10190c */
.L_x_26:
[----:B------:R-:W-:Y:S05]  /*0f80*/  @P0 BRA `(.L_x_34) ;  /* 0xfffffff000600947 */ /* 0x000fea000383ffff */
[----:B------:R-:W-:Y:S05]  /*0f90*/  BRA.U UP0, `(.L_x_35) ;  /* 0xfffffff100487547 */ /* 0x000fea000b83ffff */
.L_x_25:
[----:B-1----:R-:W1:Y:S08]  /*0fa0*/  LDC R5, c[0x0][0x39c] ;  /* 0x0000e700ff057b82 */ /* 0x002e700000000800 */
[----:B0-2---:R-:W1:Y:S02]  /*0fb0*/  LDC.64 R2, c[0x0][0x390] ;  /* 0x0000e400ff027b82 */ /* 0x005e640000000a00 */
[----:B-1----:R-:W-:-:S05]  /*0fc0*/  IMAD.WIDE R2, R5, 0x4, R2 ;  /* 0x0000000405027825 */ /* 0x002fca00078e0202 */
[----:B------:R-:W-:Y:S01]  /*0fd0*/  STG.E desc[UR12][R2.64], R0 ;  /* 0x0000000002007986 */ /* 0x000fe2000c10190c */
[----:B------:R-:W-:Y:S05]  /*0fe0*/  EXIT ;  /* 0x000000000000794d */ /* 0x000fea0003800000 */
.L_x_36:
        /* <DEDUP_REMOVED lines=9> */
.L_x_38:


//--------------------- .nv.shared._Z14make_iterationPKiS0_PiiiS1_S1_ --------------------------
	.section	.nv.shared._Z14make_iterationPKiS0_PiiiS1_S1_,"aw",@nobits
	.sectionflags	@""
	.align	4
.nv.shared._Z14make_iterationPKiS0_PiiiS1_S1_:
	.zero		2048


//--------------------- .nv.shared.reserved.0     --------------------------
	.section	.nv.shared.reserved.0,"aw",@nobits
	.weak		__nv_reservedSMEM_offset_0_alias
	.size		__nv_reservedSMEM_offset_0_alias, 0, 64
	.other		__nv_reservedSMEM_offset_0_alias,@"STO_CUDA_RESERVED_SHARED STV_DEFAULT"
__nv_reservedSMEM_offset_0_alias:
	.zero		0
	.zero		64


//--------------------- .nv.constant0._Z14make_iterationPKiS0_PiiiS1_S1_ --------------------------
	.section	.nv.constant0._Z14make_iterationPKiS0_PiiiS1_S1_,"a",@progbits
	.sectionflags	@""
	.align	4
.nv.constant0._Z14make_iterationPKiS0_PiiiS1_S1_:
	.zero		944


//--------------------- .nv.constant0._Z21make_iteration_singlePKiS0_PiiiS1_ --------------------------
	.section	.nv.constant0._Z21make_iteration_singlePKiS0_PiiiS1_,"a",@progbits
	.sectionflags	@""
	.align	4
.nv.constant0._Z21make_iteration_singlePKiS0_PiiiS1_:
	.zero		936


//--------------------- SYMBOLS --------------------------

	.type		.nv.reservedSmem.offset0,@object
	.size		.nv.reservedSmem.offset0,0x4
	.type		.nv.reservedSmem.cap,@object
	.size		.nv.reservedSmem.cap,0x4
